//
// Generated by NVIDIA NVVM Compiler
//
// Compiler Build ID: CL-36424714
// Cuda compilation tools, release 13.0, V13.0.88
// Based on NVVM 20.0.0
//

.version 9.0
.target sm_100
.address_size 64

	// .globl	_Z18resetAccelerationsP4Bodyi

.visible .entry _Z18resetAccelerationsP4Bodyi(
	.param .u64 .ptr .align 1 _Z18resetAccelerationsP4Bodyi_param_0,
	.param .u32 _Z18resetAccelerationsP4Bodyi_param_1
)
{
	.reg .pred 	%p<2>;
	.reg .b32 	%r<7>;
	.reg .b32 	%f<2>;
	.reg .b64 	%rd<5>;

	ld.param.u64 	%rd1, [_Z18resetAccelerationsP4Bodyi_param_0];
	ld.param.u32 	%r2, [_Z18resetAccelerationsP4Bodyi_param_1];
	mov.u32 	%r3, %ctaid.x;
	mov.u32 	%r4, %ntid.x;
	mov.u32 	%r5, %tid.x;
	mad.lo.s32 	%r1, %r3, %r4, %r5;
	setp.ge.s32 	%p1, %r1, %r2;
	@%p1 bra 	$L__BB0_2;
	cvta.to.global.u64 	%rd2, %rd1;
	mul.wide.s32 	%rd3, %r1, 48;
	add.s64 	%rd4, %rd2, %rd3;
	mov.f32 	%f1, 0f00000000;
	st.global.v2.f32 	[%rd4+24], {%f1, %f1};
	mov.b32 	%r6, 0;
	st.global.u32 	[%rd4+32], %r6;
$L__BB0_2:
	ret;

}
	// .globl	_Z22computeBarnesHutForcesP4BodyP10OctreeNodeiifff
.visible .entry _Z22computeBarnesHutForcesP4BodyP10OctreeNodeiifff(
	.param .u64 .ptr .align 1 _Z22computeBarnesHutForcesP4BodyP10OctreeNodeiifff_param_0,
	.param .u64 .ptr .align 1 _Z22computeBarnesHutForcesP4BodyP10OctreeNodeiifff_param_1,
	.param .u32 _Z22computeBarnesHutForcesP4BodyP10OctreeNodeiifff_param_2,
	.param .u32 _Z22computeBarnesHutForcesP4BodyP10OctreeNodeiifff_param_3,
	.param .f32 _Z22computeBarnesHutForcesP4BodyP10OctreeNodeiifff_param_4,
	.param .f32 _Z22computeBarnesHutForcesP4BodyP10OctreeNodeiifff_param_5,
	.param .f32 _Z22computeBarnesHutForcesP4BodyP10OctreeNodeiifff_param_6
)
{
	.local .align 16 .b8 	__local_depot1[256];
	.reg .b64 	%SP;
	.reg .b64 	%SPL;
	.reg .pred 	%p<19>;
	.reg .b16 	%rs<2>;
	.reg .b32 	%r<47>;
	.reg .b32 	%f<47>;
	.reg .b64 	%rd<30>;

	mov.u64 	%SPL, __local_depot1;
	ld.param.u64 	%rd4, [_Z22computeBarnesHutForcesP4BodyP10OctreeNodeiifff_param_0];
	ld.param.u32 	%r30, [_Z22computeBarnesHutForcesP4BodyP10OctreeNodeiifff_param_2];
	add.u64 	%rd1, %SPL, 0;
	mov.u32 	%r31, %ctaid.x;
	mov.u32 	%r32, %ntid.x;
	mov.u32 	%r33, %tid.x;
	mad.lo.s32 	%r1, %r31, %r32, %r33;
	setp.ge.s32 	%p1, %r1, %r30;
	@%p1 bra 	$L__BB1_25;
	cvta.to.global.u64 	%rd7, %rd4;
	mul.wide.s32 	%rd8, %r1, 48;
	add.s64 	%rd2, %rd7, %rd8;
	.pragma "used_bytes_mask 4095";
	ld.global.v4.f32 	{%f1, %f2, %f3, %f23}, [%rd2];
	mov.b32 	%r35, 0;
	st.local.u32 	[%rd1], %r35;
	mov.f32 	%f46, 0f00000000;
	mov.b32 	%r40, 1;
	mov.f32 	%f45, %f46;
	mov.f32 	%f44, %f46;
$L__BB1_2:
	mov.u32 	%r2, %r40;
	ld.param.u32 	%r37, [_Z22computeBarnesHutForcesP4BodyP10OctreeNodeiifff_param_3];
	add.s32 	%r40, %r2, -1;
	mul.wide.u32 	%rd9, %r40, 4;
	add.s64 	%rd10, %rd1, %rd9;
	ld.local.u32 	%r4, [%rd10];
	setp.lt.s32 	%p2, %r4, 0;
	setp.ge.s32 	%p3, %r4, %r37;
	or.pred  	%p4, %p2, %p3;
	@%p4 bra 	$L__BB1_23;
	ld.param.u64 	%rd29, [_Z22computeBarnesHutForcesP4BodyP10OctreeNodeiifff_param_1];
	cvta.to.global.u64 	%rd11, %rd29;
	mul.wide.u32 	%rd12, %r4, 80;
	add.s64 	%rd3, %rd11, %rd12;
	ld.global.f32 	%f7, [%rd3+12];
	ld.global.v4.u32 	{%r5, %r6, %r7, %r8}, [%rd3+32];
	ld.global.v4.u32 	{%r9, %r10, %r11, %r12}, [%rd3+48];
	setp.le.f32 	%p5, %f7, 0f00000000;
	@%p5 bra 	$L__BB1_23;
	ld.param.f32 	%f40, [_Z22computeBarnesHutForcesP4BodyP10OctreeNodeiifff_param_6];
	ld.param.f32 	%f39, [_Z22computeBarnesHutForcesP4BodyP10OctreeNodeiifff_param_5];
	ld.global.u32 	%r13, [%rd3+28];
	.pragma "used_bytes_mask 4095";
	ld.global.v4.f32 	{%f24, %f25, %f26, %f27}, [%rd3];
	ld.global.u8 	%rs1, [%rd3+64];
	ld.global.f32 	%f28, [%rd3+68];
	sub.f32 	%f8, %f24, %f1;
	sub.f32 	%f9, %f25, %f2;
	sub.f32 	%f10, %f26, %f3;
	mul.f32 	%f29, %f9, %f9;
	fma.rn.f32 	%f30, %f8, %f8, %f29;
	fma.rn.f32 	%f31, %f10, %f10, %f30;
	add.f32 	%f11, %f40, %f31;
	sqrt.rn.f32 	%f12, %f11;
	div.rn.f32 	%f32, %f28, %f12;
	setp.ge.f32 	%p6, %f32, %f39;
	setp.eq.s16 	%p7, %rs1, 0;
	and.pred  	%p8, %p7, %p6;
	@%p8 bra 	$L__BB1_7;
	setp.eq.s32 	%p17, %r13, %r1;
	@%p17 bra 	$L__BB1_23;
	ld.param.f32 	%f38, [_Z22computeBarnesHutForcesP4BodyP10OctreeNodeiifff_param_4];
	mul.f32 	%f34, %f12, %f11;
	rcp.rn.f32 	%f35, %f34;
	mul.f32 	%f36, %f38, %f7;
	mul.f32 	%f37, %f35, %f36;
	fma.rn.f32 	%f44, %f8, %f37, %f44;
	fma.rn.f32 	%f45, %f9, %f37, %f45;
	fma.rn.f32 	%f46, %f10, %f37, %f46;
	bra.uni 	$L__BB1_23;
$L__BB1_7:
	setp.eq.s32 	%p9, %r5, -1;
	@%p9 bra 	$L__BB1_9;
	add.s32 	%r36, %r2, -1;
	mul.wide.u32 	%rd13, %r36, 4;
	add.s64 	%rd14, %rd1, %rd13;
	st.local.u32 	[%rd14], %r5;
	mov.u32 	%r40, %r2;
$L__BB1_9:
	setp.eq.s32 	%p10, %r6, -1;
	@%p10 bra 	$L__BB1_11;
	add.s32 	%r15, %r40, 1;
	mul.wide.u32 	%rd15, %r40, 4;
	add.s64 	%rd16, %rd1, %rd15;
	st.local.u32 	[%rd16], %r6;
	mov.u32 	%r40, %r15;
$L__BB1_11:
	setp.eq.s32 	%p11, %r7, -1;
	@%p11 bra 	$L__BB1_13;
	add.s32 	%r17, %r40, 1;
	mul.wide.u32 	%rd17, %r40, 4;
	add.s64 	%rd18, %rd1, %rd17;
	st.local.u32 	[%rd18], %r7;
	mov.u32 	%r40, %r17;
$L__BB1_13:
	setp.eq.s32 	%p12, %r8, -1;
	@%p12 bra 	$L__BB1_15;
	add.s32 	%r19, %r40, 1;
	mul.wide.u32 	%rd19, %r40, 4;
	add.s64 	%rd20, %rd1, %rd19;
	st.local.u32 	[%rd20], %r8;
	mov.u32 	%r40, %r19;
$L__BB1_15:
	setp.eq.s32 	%p13, %r9, -1;
	@%p13 bra 	$L__BB1_17;
	add.s32 	%r21, %r40, 1;
	mul.wide.u32 	%rd21, %r40, 4;
	add.s64 	%rd22, %rd1, %rd21;
	st.local.u32 	[%rd22], %r9;
	mov.u32 	%r40, %r21;
$L__BB1_17:
	setp.eq.s32 	%p14, %r10, -1;
	@%p14 bra 	$L__BB1_19;
	add.s32 	%r23, %r40, 1;
	mul.wide.u32 	%rd23, %r40, 4;
	add.s64 	%rd24, %rd1, %rd23;
	st.local.u32 	[%rd24], %r10;
	mov.u32 	%r40, %r23;
$L__BB1_19:
	setp.eq.s32 	%p15, %r11, -1;
	@%p15 bra 	$L__BB1_21;
	add.s32 	%r25, %r40, 1;
	mul.wide.u32 	%rd25, %r40, 4;
	add.s64 	%rd26, %rd1, %rd25;
	st.local.u32 	[%rd26], %r11;
	mov.u32 	%r40, %r25;
$L__BB1_21:
	setp.eq.s32 	%p16, %r12, -1;
	@%p16 bra 	$L__BB1_23;
	add.s32 	%r27, %r40, 1;
	mul.wide.u32 	%rd27, %r40, 4;
	add.s64 	%rd28, %rd1, %rd27;
	st.local.u32 	[%rd28], %r12;
	mov.u32 	%r40, %r27;
$L__BB1_23:
	setp.ne.s32 	%p18, %r40, 0;
	@%p18 bra 	$L__BB1_2;
	st.global.v2.f32 	[%rd2+24], {%f44, %f45};
	st.global.f32 	[%rd2+32], %f46;
$L__BB1_25:
	ret;

}
	// .globl	_Z12updateBodiesP4Bodyif
.visible .entry _Z12updateBodiesP4Bodyif(
	.param .u64 .ptr .align 1 _Z12updateBodiesP4Bodyif_param_0,
	.param .u32 _Z12updateBodiesP4Bodyif_param_1,
	.param .f32 _Z12updateBodiesP4Bodyif_param_2
)
{
	.reg .pred 	%p<2>;
	.reg .b32 	%r<6>;
	.reg .b32 	%f<20>;
	.reg .b64 	%rd<5>;

	ld.param.u64 	%rd1, [_Z12updateBodiesP4Bodyif_param_0];
	ld.param.u32 	%r2, [_Z12updateBodiesP4Bodyif_param_1];
	ld.param.f32 	%f1, [_Z12updateBodiesP4Bodyif_param_2];
	mov.u32 	%r3, %ctaid.x;
	mov.u32 	%r4, %ntid.x;
	mov.u32 	%r5, %tid.x;
	mad.lo.s32 	%r1, %r3, %r4, %r5;
	setp.ge.s32 	%p1, %r1, %r2;
	@%p1 bra 	$L__BB2_2;
	cvta.to.global.u64 	%rd2, %rd1;
	mul.wide.s32 	%rd3, %r1, 48;
	add.s64 	%rd4, %rd2, %rd3;
	ld.global.v4.f32 	{%f2, %f3, %f4, %f5}, [%rd4+16];
	mul.f32 	%f6, %f4, 0f3F000000;
	ld.global.v4.f32 	{%f7, %f8, %f9, %f10}, [%rd4];
	fma.rn.f32 	%f11, %f1, %f6, %f10;
	mul.f32 	%f12, %f5, 0f3F000000;
	fma.rn.f32 	%f13, %f1, %f12, %f2;
	ld.global.f32 	%f14, [%rd4+32];
	mul.f32 	%f15, %f14, 0f3F000000;
	fma.rn.f32 	%f16, %f1, %f15, %f3;
	st.global.v2.f32 	[%rd4+16], {%f13, %f16};
	fma.rn.f32 	%f17, %f1, %f11, %f7;
	fma.rn.f32 	%f18, %f1, %f13, %f8;
	fma.rn.f32 	%f19, %f1, %f16, %f9;
	st.global.v4.f32 	[%rd4], {%f17, %f18, %f19, %f11};
$L__BB2_2:
	ret;

}


// ===== COMPILED SASS (sm_100) =====

	.target	sm_100

	.elftype	@"ET_EXEC"


//--------------------- .note.nv.tkinfo           --------------------------
	.section	.note.nv.tkinfo,"",@"SHT_NOTE"
	.sectionflags	@"SHF_NOTE_NV_TKINFO"
	.tkinfo
        /*0018*/ 	.word	0x00000002
        /*0030*/ 	.string	""
        /*0030*/ 	.string	"ptxas"
        /*0030*/ 	.string	"Cuda compilation tools, release 13.0, V13.0.88"
        /*0030*/ 	.string	"Build cuda_13.0.r13.0/compiler.36424714_0"
        /*0030*/ 	.string	"-arch sm_100 -m 64 "



//--------------------- .note.nv.cuinfo           --------------------------
	.section	.note.nv.cuinfo,"",@"SHT_NOTE"
	.sectionflags	@"SHF_NOTE_NV_CUINFO"
        /*0018*/ 	.short	0x0002
        /*001a*/ 	.short	0x0064
        /*001c*/ 	.short	0x0082
	.zero		2


//--------------------- .nv.info                  --------------------------
	.section	.nv.info,"",@"SHT_CUDA_INFO"
	.align	4


	//----- nvinfo : EIATTR_REGCOUNT
	.align		4
        /*0000*/ 	.byte	0x04, 0x2f
        /*0002*/ 	.short	(.L_1 - .L_0)
	.align		4
.L_0:
        /*0004*/ 	.word	index@(_Z18resetAccelerationsP4Bodyi)
        /*0008*/ 	.word	0x00000008


	//----- nvinfo : EIATTR_FRAME_SIZE
	.align		4
.L_1:
        /*000c*/ 	.byte	0x04, 0x11
        /*000e*/ 	.short	(.L_3 - .L_2)
	.align		4
.L_2:
        /*0010*/ 	.word	index@(_Z18resetAccelerationsP4Bodyi)
        /*0014*/ 	.word	0x00000000


	//----- nvinfo : EIATTR_REGCOUNT
	.align		4
.L_3:
        /*0018*/ 	.byte	0x04, 0x2f
        /*001a*/ 	.short	(.L_5 - .L_4)
	.align		4
.L_4:
        /*001c*/ 	.word	index@(_Z22computeBarnesHutForcesP4BodyP10OctreeNodeiifff)
        /*0020*/ 	.word	0x00000027


	//----- nvinfo : EIATTR_FRAME_SIZE
	.align		4
.L_5:
        /*0024*/ 	.byte	0x04, 0x11
        /*0026*/ 	.short	(.L_7 - .L_6)
	.align		4
.L_6:
        /*0028*/ 	.word	index@($__internal_2_$__cuda_sm3x_div_rn_noftz_f32_slowpath)
        /*002c*/ 	.word	0x00000100


	//----- nvinfo : EIATTR_FRAME_SIZE
	.align		4
.L_7:
        /*0030*/ 	.byte	0x04, 0x11
        /*0032*/ 	.short	(.L_9 - .L_8)
	.align		4
.L_8:
        /*0034*/ 	.word	index@($__internal_1_$__cuda_sm20_sqrt_rn_f32_slowpath)
        /*0038*/ 	.word	0x00000100


	//----- nvinfo : EIATTR_FRAME_SIZE
	.align		4
.L_9:
        /*003c*/ 	.byte	0x04, 0x11
        /*003e*/ 	.short	(.L_11 - .L_10)
	.align		4
.L_10:
        /*0040*/ 	.word	index@($__internal_0_$__cuda_sm20_rcp_rn_f32_slowpath)
        /*0044*/ 	.word	0x00000100


	//----- nvinfo : EIATTR_FRAME_SIZE
	.align		4
.L_11:
        /*0048*/ 	.byte	0x04, 0x11
        /*004a*/ 	.short	(.L_13 - .L_12)
	.align		4
.L_12:
        /*004c*/ 	.word	index@(_Z22computeBarnesHutForcesP4BodyP10OctreeNodeiifff)
        /*0050*/ 	.word	0x00000100


	//----- nvinfo : EIATTR_REGCOUNT
	.align		4
.L_13:
        /*0054*/ 	.byte	0x04, 0x2f
        /*0056*/ 	.short	(.L_15 - .L_14)
	.align		4
.L_14:
        /*0058*/ 	.word	index@(_Z12updateBodiesP4Bodyif)
        /*005c*/ 	.word	0x0000000e


	//----- nvinfo : EIATTR_FRAME_SIZE
	.align		4
.L_15:
        /*0060*/ 	.byte	0x04, 0x11
        /*0062*/ 	.short	(.L_17 - .L_16)
	.align		4
.L_16:
        /*0064*/ 	.word	index@(_Z12updateBodiesP4Bodyif)
        /*0068*/ 	.word	0x00000000


	//----- nvinfo : EIATTR_MIN_STACK_SIZE
	.align		4
.L_17:
        /*006c*/ 	.byte	0x04, 0x12
        /*006e*/ 	.short	(.L_19 - .L_18)
	.align		4
.L_18:
        /*0070*/ 	.word	index@(_Z12updateBodiesP4Bodyif)
        /*0074*/ 	.word	0x00000000


	//----- nvinfo : EIATTR_MIN_STACK_SIZE
	.align		4
.L_19:
        /*0078*/ 	.byte	0x04, 0x12
        /*007a*/ 	.short	(.L_21 - .L_20)
	.align		4
.L_20:
        /*007c*/ 	.word	index@(_Z22computeBarnesHutForcesP4BodyP10OctreeNodeiifff)
        /*0080*/ 	.word	0x00000100


	//----- nvinfo : EIATTR_MIN_STACK_SIZE
	.align		4
.L_21:
        /*0084*/ 	.byte	0x04, 0x12
        /*0086*/ 	.short	(.L_23 - .L_22)
	.align		4
.L_22:
        /*0088*/ 	.word	index@(_Z18resetAccelerationsP4Bodyi)
        /*008c*/ 	.word	0x00000000
.L_23:


//--------------------- .nv.compat                --------------------------
	.section	.nv.compat,"",@"SHT_CUDA_COMPAT_INFO"
	.align	4
        /*0000*/ 	.byte	0x02, 0x09, 0x00, 0x00, 0x02, 0x02, 0x01, 0x00, 0x02, 0x05, 0x05, 0x00, 0x03, 0x07, 0x01, 0x01
        /*0010*/ 	.byte	0x02, 0x03, 0x00, 0x00, 0x02, 0x06, 0x01, 0x00, 0x04, 0x0b, 0x08, 0x00, 0x01, 0x00, 0x00, 0x00
        /*0020*/ 	.byte	0x00, 0x00, 0x00, 0x00


//--------------------- .nv.info._Z12updateBodiesP4Bodyif --------------------------
	.section	.nv.info._Z12updateBodiesP4Bodyif,"",@"SHT_CUDA_INFO"
	.sectionflags	@""
	.align	4


	//----- nvinfo : EIATTR_CUDA_API_VERSION
	.align		4
        /*0000*/ 	.byte	0x04, 0x37
        /*0002*/ 	.short	(.L_25 - .L_24)
.L_24:
        /*0004*/ 	.word	0x00000082


	//----- nvinfo : EIATTR_KPARAM_INFO
	.align		4
.L_25:
        /*0008*/ 	.byte	0x04, 0x17
        /*000a*/ 	.short	(.L_27 - .L_26)
.L_26:
        /*000c*/ 	.word	0x00000000
        /*0010*/ 	.short	0x0002
        /*0012*/ 	.short	0x000c
        /*0014*/ 	.byte	0x00, 0xf0, 0x11, 0x00


	//----- nvinfo : EIATTR_KPARAM_INFO
	.align		4
.L_27:
        /*0018*/ 	.byte	0x04, 0x17
        /*001a*/ 	.short	(.L_29 - .L_28)
.L_28:
        /*001c*/ 	.word	0x00000000
        /*0020*/ 	.short	0x0001
        /*0022*/ 	.short	0x0008
        /*0024*/ 	.byte	0x00, 0xf0, 0x11, 0x00


	//----- nvinfo : EIATTR_KPARAM_INFO
	.align		4
.L_29:
        /*0028*/ 	.byte	0x04, 0x17
        /*002a*/ 	.short	(.L_31 - .L_30)
.L_30:
        /*002c*/ 	.word	0x00000000
        /*0030*/ 	.short	0x0000
        /*0032*/ 	.short	0x0000
        /*0034*/ 	.byte	0x00, 0xf5, 0x21, 0x00


	//----- nvinfo : EIATTR_SPARSE_MMA_MASK
	.align		4
.L_31:
        /*0038*/ 	.byte	0x03, 0x50
        /*003a*/ 	.short	0x0000


	//----- nvinfo : EIATTR_MAXREG_COUNT
	.align		4
        /*003c*/ 	.byte	0x03, 0x1b
        /*003e*/ 	.short	0x00ff


	//----- nvinfo : EIATTR_MERCURY_ISA_VERSION
	.align		4
        /*0040*/ 	.byte	0x03, 0x5f
        /*0042*/ 	.short	0x0101


	//----- nvinfo : EIATTR_VRC_CTA_INIT_COUNT
	.align		4
        /*0044*/ 	.byte	0x02, 0x4a
	.zero		1
	.zero		1


	//----- nvinfo : EIATTR_EXIT_INSTR_OFFSETS
	.align		4
        /*0048*/ 	.byte	0x04, 0x1c
        /*004a*/ 	.short	(.L_33 - .L_32)


	//   ....[0]....
.L_32:
        /*004c*/ 	.word	0x00000070


	//   ....[1]....
        /*0050*/ 	.word	0x000001a0


	//----- nvinfo : EIATTR_CBANK_PARAM_SIZE
	.align		4
.L_33:
        /*0054*/ 	.byte	0x03, 0x19
        /*0056*/ 	.short	0x0010


	//----- nvinfo : EIATTR_PARAM_CBANK
	.align		4
        /*0058*/ 	.byte	0x04, 0x0a
        /*005a*/ 	.short	(.L_35 - .L_34)
	.align		4
.L_34:
        /*005c*/ 	.word	index@(.nv.constant0._Z12updateBodiesP4Bodyif)
        /*0060*/ 	.short	0x0380
        /*0062*/ 	.short	0x0010


	//----- nvinfo : EIATTR_SW_WAR
	.align		4
.L_35:
        /*0064*/ 	.byte	0x04, 0x36
        /*0066*/ 	.short	(.L_37 - .L_36)
.L_36:
        /*0068*/ 	.word	0x00000008
.L_37:


//--------------------- .nv.info._Z22computeBarnesHutForcesP4BodyP10OctreeNodeiifff --------------------------
	.section	.nv.info._Z22computeBarnesHutForcesP4BodyP10OctreeNodeiifff,"",@"SHT_CUDA_INFO"
	.sectionflags	@""
	.align	4


	//----- nvinfo : EIATTR_CUDA_API_VERSION
	.align		4
        /*0000*/ 	.byte	0x04, 0x37
        /*0002*/ 	.short	(.L_39 - .L_38)
.L_38:
        /*0004*/ 	.word	0x00000082


	//----- nvinfo : EIATTR_KPARAM_INFO
	.align		4
.L_39:
        /*0008*/ 	.byte	0x04, 0x17
        /*000a*/ 	.short	(.L_41 - .L_40)
.L_40:
        /*000c*/ 	.word	0x00000000
        /*0010*/ 	.short	0x0006
        /*0012*/ 	.short	0x0020
        /*0014*/ 	.byte	0x00, 0xf0, 0x11, 0x00


	//----- nvinfo : EIATTR_KPARAM_INFO
	.align		4
.L_41:
        /*0018*/ 	.byte	0x04, 0x17
        /*001a*/ 	.short	(.L_43 - .L_42)
.L_42:
        /*001c*/ 	.word	0x00000000
        /*0020*/ 	.short	0x0005
        /*0022*/ 	.short	0x001c
        /*0024*/ 	.byte	0x00, 0xf0, 0x11, 0x00


	//----- nvinfo : EIATTR_KPARAM_INFO
	.align		4
.L_43:
        /*0028*/ 	.byte	0x04, 0x17
        /*002a*/ 	.short	(.L_45 - .L_44)
.L_44:
        /*002c*/ 	.word	0x00000000
        /*0030*/ 	.short	0x0004
        /*0032*/ 	.short	0x0018
        /*0034*/ 	.byte	0x00, 0xf0, 0x11, 0x00


	//----- nvinfo : EIATTR_KPARAM_INFO
	.align		4
.L_45:
        /*0038*/ 	.byte	0x04, 0x17
        /*003a*/ 	.short	(.L_47 - .L_46)
.L_46:
        /*003c*/ 	.word	0x00000000
        /*0040*/ 	.short	0x0003
        /*0042*/ 	.short	0x0014
        /*0044*/ 	.byte	0x00, 0xf0, 0x11, 0x00


	//----- nvinfo : EIATTR_KPARAM_INFO
	.align		4
.L_47:
        /*0048*/ 	.byte	0x04, 0x17
        /*004a*/ 	.short	(.L_49 - .L_48)
.L_48:
        /*004c*/ 	.word	0x00000000
        /*0050*/ 	.short	0x0002
        /*0052*/ 	.short	0x0010
        /*0054*/ 	.byte	0x00, 0xf0, 0x11, 0x00


	//----- nvinfo : EIATTR_KPARAM_INFO
	.align		4
.L_49:
        /*0058*/ 	.byte	0x04, 0x17
        /*005a*/ 	.short	(.L_51 - .L_50)
.L_50:
        /*005c*/ 	.word	0x00000000
        /*0060*/ 	.short	0x0001
        /*0062*/ 	.short	0x0008
        /*0064*/ 	.byte	0x00, 0xf5, 0x21, 0x00


	//----- nvinfo : EIATTR_KPARAM_INFO
	.align		4
.L_51:
        /*0068*/ 	.byte	0x04, 0x17
        /*006a*/ 	.short	(.L_53 - .L_52)
.L_52:
        /*006c*/ 	.word	0x00000000
        /*0070*/ 	.short	0x0000
        /*0072*/ 	.short	0x0000
        /*0074*/ 	.byte	0x00, 0xf5, 0x21, 0x00


	//----- nvinfo : EIATTR_SPARSE_MMA_MASK
	.align		4
.L_53:
        /*0078*/ 	.byte	0x03, 0x50
        /*007a*/ 	.short	0x0000


	//----- nvinfo : EIATTR_MAXREG_COUNT
	.align		4
        /*007c*/ 	.byte	0x03, 0x1b
        /*007e*/ 	.short	0x00ff


	//----- nvinfo : EIATTR_MERCURY_ISA_VERSION
	.align		4
        /*0080*/ 	.byte	0x03, 0x5f
        /*0082*/ 	.short	0x0101


	//----- nvinfo : EIATTR_UNUSED_LOAD_BYTE_OFFSET
	.align		4
        /*0084*/ 	.byte	0x04, 0x44
        /*0086*/ 	.short	(.L_55 - .L_54)


	//   ....[0]....
.L_54:
        /*0088*/ 	.word	0x00000110
        /*008c*/ 	.word	0x00000fff


	//   ....[1]....
        /*0090*/ 	.word	0x00000230
        /*0094*/ 	.word	0x00000fff


	//----- nvinfo : EIATTR_VRC_CTA_INIT_COUNT
	.align		4
.L_55:
        /*0098*/ 	.byte	0x02, 0x4a
	.zero		1
	.zero		1


	//----- nvinfo : EIATTR_EXIT_INSTR_OFFSETS
	.align		4
        /*009c*/ 	.byte	0x04, 0x1c
        /*009e*/ 	.short	(.L_57 - .L_56)


	//   ....[0]....
.L_56:
        /*00a0*/ 	.word	0x00000080


	//   ....[1]....
        /*00a4*/ 	.word	0x00000910


	//----- nvinfo : EIATTR_CRS_STACK_SIZE
	.align		4
.L_57:
        /*00a8*/ 	.byte	0x04, 0x1e
        /*00aa*/ 	.short	(.L_59 - .L_58)
.L_58:
        /*00ac*/ 	.word	0x00000000


	//----- nvinfo : EIATTR_CBANK_PARAM_SIZE
	.align		4
.L_59:
        /*00b0*/ 	.byte	0x03, 0x19
        /*00b2*/ 	.short	0x0024


	//----- nvinfo : EIATTR_PARAM_CBANK
	.align		4
        /*00b4*/ 	.byte	0x04, 0x0a
        /*00b6*/ 	.short	(.L_61 - .L_60)
	.align		4
.L_60:
        /*00b8*/ 	.word	index@(.nv.constant0._Z22computeBarnesHutForcesP4BodyP10OctreeNodeiifff)
        /*00bc*/ 	.short	0x0380
        /*00be*/ 	.short	0x0024


	//----- nvinfo : EIATTR_SW_WAR
	.align		4
.L_61:
        /*00c0*/ 	.byte	0x04, 0x36
        /*00c2*/ 	.short	(.L_63 - .L_62)
.L_62:
        /*00c4*/ 	.word	0x00000008
.L_63:


//--------------------- .nv.info._Z18resetAccelerationsP4Bodyi --------------------------
	.section	.nv.info._Z18resetAccelerationsP4Bodyi,"",@"SHT_CUDA_INFO"
	.sectionflags	@""
	.align	4


	//----- nvinfo : EIATTR_CUDA_API_VERSION
	.align		4
        /*0000*/ 	.byte	0x04, 0x37
        /*0002*/ 	.short	(.L_65 - .L_64)
.L_64:
        /*0004*/ 	.word	0x00000082


	//----- nvinfo : EIATTR_KPARAM_INFO
	.align		4
.L_65:
        /*0008*/ 	.byte	0x04, 0x17
        /*000a*/ 	.short	(.L_67 - .L_66)
.L_66:
        /*000c*/ 	.word	0x00000000
        /*0010*/ 	.short	0x0001
        /*0012*/ 	.short	0x0008
        /*0014*/ 	.byte	0x00, 0xf0, 0x11, 0x00


	//----- nvinfo : EIATTR_KPARAM_INFO
	.align		4
.L_67:
        /*0018*/ 	.byte	0x04, 0x17
        /*001a*/ 	.short	(.L_69 - .L_68)
.L_68:
        /*001c*/ 	.word	0x00000000
        /*0020*/ 	.short	0x0000
        /*0022*/ 	.short	0x0000
        /*0024*/ 	.byte	0x00, 0xf5, 0x21, 0x00


	//----- nvinfo : EIATTR_SPARSE_MMA_MASK
	.align		4
.L_69:
        /*0028*/ 	.byte	0x03, 0x50
        /*002a*/ 	.short	0x0000


	//----- nvinfo : EIATTR_MAXREG_COUNT
	.align		4
        /*002c*/ 	.byte	0x03, 0x1b
        /*002e*/ 	.short	0x00ff


	//----- nvinfo : EIATTR_MERCURY_ISA_VERSION
	.align		4
        /*0030*/ 	.byte	0x03, 0x5f
        /*0032*/ 	.short	0x0101


	//----- nvinfo : EIATTR_VRC_CTA_INIT_COUNT
	.align		4
        /*0034*/ 	.byte	0x02, 0x4a
	.zero		1
	.zero		1


	//----- nvinfo : EIATTR_EXIT_INSTR_OFFSETS
	.align		4
        /*0038*/ 	.byte	0x04, 0x1c
        /*003a*/ 	.short	(.L_71 - .L_70)


	//   ....[0]....
.L_70:
        /*003c*/ 	.word	0x00000070


	//   ....[1]....
        /*0040*/ 	.word	0x000000d0


	//----- nvinfo : EIATTR_CBANK_PARAM_SIZE
	.align		4
.L_71:
        /*0044*/ 	.byte	0x03, 0x19
        /*0046*/ 	.short	0x000c


	//----- nvinfo : EIATTR_PARAM_CBANK
	.align		4
        /*0048*/ 	.byte	0x04, 0x0a
        /*004a*/ 	.short	(.L_73 - .L_72)
	.align		4
.L_72:
        /*004c*/ 	.word	index@(.nv.constant0._Z18resetAccelerationsP4Bodyi)
        /*0050*/ 	.short	0x0380
        /*0052*/ 	.short	0x000c


	//----- nvinfo : EIATTR_SW_WAR
	.align		4
.L_73:
        /*0054*/ 	.byte	0x04, 0x36
        /*0056*/ 	.short	(.L_75 - .L_74)
.L_74:
        /*0058*/ 	.word	0x00000008
.L_75:


//--------------------- .nv.callgraph             --------------------------
	.section	.nv.callgraph,"",@"SHT_CUDA_CALLGRAPH"
	.align	4
	.sectionentsize	8
	.align		4
        /*0000*/ 	.word	0x00000000
	.align		4
        /*0004*/ 	.word	0xffffffff
	.align		4
        /*0008*/ 	.word	0x00000000
	.align		4
        /*000c*/ 	.word	0xfffffffe
	.align		4
        /*0010*/ 	.word	0x00000000
	.align		4
        /*0014*/ 	.word	0xfffffffd
	.align		4
        /*0018*/ 	.word	0x00000000
	.align		4
        /*001c*/ 	.word	0xfffffffc


//--------------------- .text._Z12updateBodiesP4Bodyif --------------------------
	.section	.text._Z12updateBodiesP4Bodyif,"ax",@progbits
	.align	128
        .global         _Z12updateBodiesP4Bodyif
        .type           _Z12updateBodiesP4Bodyif,@function
        .size           _Z12updateBodiesP4Bodyif,(.L_x_35 - _Z12updateBodiesP4Bodyif)
        .other          _Z12updateBodiesP4Bodyif,@"STO_CUDA_ENTRY STV_DEFAULT"
_Z12updateBodiesP4Bodyif:
.text._Z12updateBodiesP4Bodyif:
[----:B------:R-:W-:Y:S01]  /*0000*/  LDC R1, c[0x0][0x37c] ;  /* 0x0000df00ff017b82 */ /* 0x000fe20000000800 */
[----:B------:R-:W0:Y:S07]  /*0010*/  S2R R0, SR_TID.X ;  /* 0x0000000000007919 */ /* 0x000e2e0000002100 */
[----:B------:R-:W0:Y:S01]  /*0020*/  S2UR UR4, SR_CTAID.X ;  /* 0x00000000000479c3 */ /* 0x000e220000002500 */
[----:B------:R-:W1:Y:S07]  /*0030*/  LDCU UR5, c[0x0][0x388] ;  /* 0x00007100ff0577ac */ /* 0x000e6e0008000800 */
[----:B------:R-:W0:Y:S02]  /*0040*/  LDC R5, c[0x0][0x360] ;  /* 0x0000d800ff057b82 */ /* 0x000e240000000800 */
[----:B0-----:R-:W-:-:S05]  /*0050*/  IMAD R5, R5, UR4, R0 ;  /* 0x0000000405057c24 */ /* 0x001fca000f8e0200 */
[----:B-1----:R-:W-:-:S13]  /*0060*/  ISETP.GE.AND P0, PT, R5, UR5, PT ;  /* 0x0000000505007c0c */ /* 0x002fda000bf06270 */
[----:B------:R-:W-:Y:S05]  /*0070*/  @P0 EXIT ;  /* 0x000000000000094d */ /* 0x000fea0003800000 */
[----:B------:R-:W0:Y:S01]  /*0080*/  LDC.64 R2, c[0x0][0x380] ;  /* 0x0000e000ff027b82 */ /* 0x000e220000000a00 */
[----:B------:R-:W1:Y:S01]  /*0090*/  LDCU.64 UR4, c[0x0][0x358] ;  /* 0x00006b00ff0477ac */ /* 0x000e620008000a00 */
[----:B------:R-:W2:Y:S01]  /*00a0*/  LDCU UR6, c[0x0][0x38c] ;  /* 0x00007180ff0677ac */ /* 0x000ea20008000800 */
[----:B0-----:R-:W-:-:S05]  /*00b0*/  IMAD.WIDE R2, R5, 0x30, R2 ;  /* 0x0000003005027825 */ /* 0x001fca00078e0202 */
[----:B-1----:R-:W3:Y:S04]  /*00c0*/  LDG.E.128 R8, desc[UR4][R2.64+0x10] ;  /* 0x0000100402087981 */ /* 0x002ee8000c1e1d00 */
[----:B------:R-:W4:Y:S04]  /*00d0*/  LDG.E R0, desc[UR4][R2.64+0x20] ;  /* 0x0000200402007981 */ /* 0x000f28000c1e1900 */
[----:B------:R-:W5:Y:S01]  /*00e0*/  LDG.E.128 R4, desc[UR4][R2.64] ;  /* 0x0000000402047981 */ /* 0x000f62000c1e1d00 */
[----:B---3--:R-:W-:Y:S01]  /*00f0*/  FMUL R11, R11, 0.5 ;  /* 0x3f0000000b0b7820 */ /* 0x008fe20000400000 */
[----:B------:R-:W-:Y:S01]  /*0100*/  FMUL R10, R10, 0.5 ;  /* 0x3f0000000a0a7820 */ /* 0x000fe20000400000 */
[----:B----4-:R-:W-:-:S02]  /*0110*/  FMUL R0, R0, 0.5 ;  /* 0x3f00000000007820 */ /* 0x010fc40000400000 */
[----:B--2---:R-:W-:Y:S02]  /*0120*/  FFMA R8, R11, UR6, R8 ;  /* 0x000000060b087c23 */ /* 0x004fe40008000008 */
[----:B------:R-:W-:Y:S01]  /*0130*/  FFMA R9, R0, UR6, R9 ;  /* 0x0000000600097c23 */ /* 0x000fe20008000009 */
[----:B-----5:R-:W-:Y:S01]  /*0140*/  FFMA R7, R10, UR6, R7 ;  /* 0x000000060a077c23 */ /* 0x020fe20008000007 */
[----:B------:R-:W-:Y:S02]  /*0150*/  FFMA R5, R8, UR6, R5 ;  /* 0x0000000608057c23 */ /* 0x000fe40008000005 */
[----:B------:R-:W-:Y:S01]  /*0160*/  FFMA R6, R9, UR6, R6 ;  /* 0x0000000609067c23 */ /* 0x000fe20008000006 */
[----:B------:R-:W-:Y:S01]  /*0170*/  FFMA R4, R7, UR6, R4 ;  /* 0x0000000607047c23 */ /* 0x000fe20008000004 */
[----:B------:R-:W-:Y:S04]  /*0180*/  STG.E.64 desc[UR4][R2.64+0x10], R8 ;  /* 0x0000100802007986 */ /* 0x000fe8000c101b04 */
[----:B------:R-:W-:Y:S01]  /*0190*/  STG.E.128 desc[UR4][R2.64], R4 ;  /* 0x0000000402007986 */ /* 0x000fe2000c101d04 */
[----:B------:R-:W-:Y:S05]  /*01a0*/  EXIT ;  /* 0x000000000000794d */ /* 0x000fea0003800000 */
.L_x_0:
[----:B------:R-:W-:-:S00]  /*01b0*/  BRA `(.L_x_0) ;  /* 0xfffffffc00fc7947 */ /* 0x000fc0000383ffff */
[----:B------:R-:W-:-:S00]  /*01c0*/  NOP ;  /* 0x0000000000007918 */ /* 0x000fc00000000000 */
        /* <DEDUP_REMOVED lines=11> */
.L_x_35:


//--------------------- .text._Z22computeBarnesHutForcesP4BodyP10OctreeNodeiifff --------------------------
	.section	.text._Z22computeBarnesHutForcesP4BodyP10OctreeNodeiifff,"ax",@progbits
	.align	128
        .global         _Z22computeBarnesHutForcesP4BodyP10OctreeNodeiifff
        .type           _Z22computeBarnesHutForcesP4BodyP10OctreeNodeiifff,@function
        .size           _Z22computeBarnesHutForcesP4BodyP10OctreeNodeiifff,(.L_x_34 - _Z22computeBarnesHutForcesP4BodyP10OctreeNodeiifff)
        .other          _Z22computeBarnesHutForcesP4BodyP10OctreeNodeiifff,@"STO_CUDA_ENTRY STV_DEFAULT"
_Z22computeBarnesHutForcesP4BodyP10OctreeNodeiifff:
.text._Z22computeBarnesHutForcesP4BodyP10OctreeNodeiifff:
[----:B------:R-:W0:Y:S01]  /*0000*/  LDC R1, c[0x0][0x37c] ;  /* 0x0000df00ff017b82 */ /* 0x000e220000000800 */
[----:B------:R-:W1:Y:S07]  /*0010*/  S2R R0, SR_TID.X ;  /* 0x0000000000007919 */ /* 0x000e6e0000002100 */
[----:B------:R-:W1:Y:S01]  /*0020*/  S2UR UR4, SR_CTAID.X ;  /* 0x00000000000479c3 */ /* 0x000e620000002500 */
[----:B------:R-:W2:Y:S01]  /*0030*/  LDCU UR5, c[0x0][0x390] ;  /* 0x00007200ff0577ac */ /* 0x000ea20008000800 */
[----:B0-----:R-:W-:-:S06]  /*0040*/  VIADD R1, R1, 0xffffff00 ;  /* 0xffffff0001017836 */ /* 0x001fcc0000000000 */
[----:B------:R-:W1:Y:S02]  /*0050*/  LDC R7, c[0x0][0x360] ;  /* 0x0000d800ff077b82 */ /* 0x000e640000000800 */
[----:B-1----:R-:W-:-:S05]  /*0060*/  IMAD R7, R7, UR4, R0 ;  /* 0x0000000407077c24 */ /* 0x002fca000f8e0200 */
[----:B--2---:R-:W-:-:S13]  /*0070*/  ISETP.GE.AND P0, PT, R7, UR5, PT ;  /* 0x0000000507007c0c */ /* 0x004fda000bf06270 */
[----:B------:R-:W-:Y:S05]  /*0080*/  @P0 EXIT ;  /* 0x000000000000094d */ /* 0x000fea0003800000 */
[----:B------:R-:W0:Y:S01]  /*0090*/  LDC.64 R24, c[0x0][0x380] ;  /* 0x0000e000ff187b82 */ /* 0x000e220000000a00 */
[----:B------:R-:W1:Y:S01]  /*00a0*/  LDCU.64 UR4, c[0x0][0x358] ;  /* 0x00006b00ff0477ac */ /* 0x000e620008000a00 */
[----:B------:R2:W-:Y:S01]  /*00b0*/  STL [R1], RZ ;  /* 0x000000ff01007387 */ /* 0x0005e20000100800 */
[----:B------:R-:W3:Y:S01]  /*00c0*/  LDCU UR6, c[0x0][0x394] ;  /* 0x00007280ff0677ac */ /* 0x000ee20008000800 */
[----:B------:R-:W4:Y:S01]  /*00d0*/  LDCU UR7, c[0x0][0x3a0] ;  /* 0x00007400ff0777ac */ /* 0x000f220008000800 */
[----:B------:R-:W0:Y:S01]  /*00e0*/  LDCU UR8, c[0x0][0x39c] ;  /* 0x00007380ff0877ac */ /* 0x000e220008000800 */
[----:B------:R-:W0:Y:S02]  /*00f0*/  LDCU UR9, c[0x0][0x398] ;  /* 0x00007300ff0977ac */ /* 0x000e240008000800 */
[----:B0-----:R-:W-:-:S05]  /*0100*/  IMAD.WIDE R24, R7, 0x30, R24 ;  /* 0x0000003007187825 */ /* 0x001fca00078e0218 */
[----:B-1----:R2:W5:Y:S01]  /*0110*/  LDG.E.128 R8, desc[UR4][R24.64] ;  /* 0x0000000418087981 */ /* 0x002562000c1e1d00 */
[----:B------:R-:W-:Y:S01]  /*0120*/  BSSY.RECONVERGENT B1, `(.L_x_1) ;  /* 0x000007c000017945 */ /* 0x000fe20003800200 */
[----:B------:R-:W-:Y:S01]  /*0130*/  IMAD.MOV.U32 R4, RZ, RZ, RZ ;  /* 0x000000ffff047224 */ /* 0x000fe200078e00ff */
[----:B------:R-:W-:Y:S01]  /*0140*/  CS2R R2, SRZ ;  /* 0x0000000000027805 */ /* 0x000fe2000001ff00 */
[----:B---34-:R-:W-:-:S07]  /*0150*/  IMAD.MOV.U32 R0, RZ, RZ, 0x1 ;  /* 0x00000001ff007424 */ /* 0x018fce00078e00ff */
.L_x_13:
[----:B-1----:R-:W-:Y:S01]  /*0160*/  MOV R26, R0 ;  /* 0x00000000001a7202 */ /* 0x002fe20000000f00 */
[----:B------:R-:W-:-:S04]  /*0170*/  VIADD R0, R0, 0xffffffff ;  /* 0xffffffff00007836 */ /* 0x000fc80000000000 */
[----:B------:R-:W-:-:S06]  /*0180*/  IMAD R5, R0, 0x4, R1 ;  /* 0x0000000400057824 */ /* 0x000fcc00078e0201 */
[----:B------:R-:W3:Y:S01]  /*0190*/  LDL R5, [R5] ;  /* 0x0000000005057983 */ /* 0x000ee20000100800 */
[----:B------:R-:W-:Y:S01]  /*01a0*/  BSSY.RECONVERGENT B0, `(.L_x_2) ;  /* 0x0000071000007945 */ /* 0x000fe20003800200 */
[----:B---3--:R-:W-:-:S04]  /*01b0*/  ISETP.GE.AND P0, PT, R5, UR6, PT ;  /* 0x0000000605007c0c */ /* 0x008fc8000bf06270 */
[----:B------:R-:W-:-:S13]  /*01c0*/  ISETP.LT.OR P0, PT, R5, RZ, P0 ;  /* 0x000000ff0500720c */ /* 0x000fda0000701670 */
[----:B------:R-:W-:Y:S05]  /*01d0*/  @P0 BRA `(.L_x_3) ;  /* 0x0000000400b40947 */ /* 0x000fea0003800000 */
[----:B------:R-:W0:Y:S02]  /*01e0*/  LDC.64 R12, c[0x0][0x388] ;  /* 0x0000e200ff0c7b82 */ /* 0x000e240000000a00 */
[----:B0-----:R-:W-:-:S05]  /*01f0*/  IMAD.WIDE.U32 R32, R5, 0x50, R12 ;  /* 0x0000005005207825 */ /* 0x001fca00078e000c */
[----:B-----5:R-:W3:Y:S02]  /*0200*/  LDG.E R11, desc[UR4][R32.64+0xc] ;  /* 0x00000c04200b7981 */ /* 0x020ee4000c1e1900 */
[----:B---3--:R-:W-:-:S13]  /*0210*/  FSETP.GTU.AND P0, PT, R11, RZ, PT ;  /* 0x000000ff0b00720b */ /* 0x008fda0003f0c000 */
[----:B------:R-:W-:Y:S05]  /*0220*/  @!P0 BRA `(.L_x_3) ;  /* 0x0000000400a08947 */ /* 0x000fea0003800000 */
[----:B------:R-:W3:Y:S04]  /*0230*/  LDG.E.128 R20, desc[UR4][R32.64] ;  /* 0x0000000420147981 */ /* 0x000ee8000c1e1d00 */
[----:B------:R0:W5:Y:S04]  /*0240*/  LDG.E.U8 R27, desc[UR4][R32.64+0x40] ;  /* 0x00004004201b7981 */ /* 0x000168000c1e1100 */
[----:B------:R0:W5:Y:S04]  /*0250*/  LDG.E R30, desc[UR4][R32.64+0x1c] ;  /* 0x00001c04201e7981 */ /* 0x000168000c1e1900 */
[----:B------:R0:W5:Y:S04]  /*0260*/  LDG.E R5, desc[UR4][R32.64+0x44] ;  /* 0x0000440420057981 */ /* 0x000168000c1e1900 */
[----:B------:R0:W5:Y:S04]  /*0270*/  LDG.E.128 R12, desc[UR4][R32.64+0x20] ;  /* 0x00002004200c7981 */ /* 0x000168000c1e1d00 */
[----:B------:R0:W5:Y:S01]  /*0280*/  LDG.E.128 R16, desc[UR4][R32.64+0x30] ;  /* 0x0000300420107981 */ /* 0x000162000c1e1d00 */
[----:B------:R-:W-:Y:S01]  /*0290*/  BSSY.RECONVERGENT B2, `(.L_x_4) ;  /* 0x0000013000027945 */ /* 0x000fe20003800200 */
[----:B---3--:R-:W-:Y:S01]  /*02a0*/  FADD R28, -R9, R21 ;  /* 0x00000015091c7221 */ /* 0x008fe20000000100 */
[----:B------:R-:W-:Y:S01]  /*02b0*/  FADD R23, -R8, R20 ;  /* 0x0000001408177221 */ /* 0x000fe20000000100 */
[----:B------:R-:W-:-:S02]  /*02c0*/  FADD R29, -R10, R22 ;  /* 0x000000160a1d7221 */ /* 0x000fc40000000100 */
[----:B------:R-:W-:-:S04]  /*02d0*/  FMUL R6, R28, R28 ;  /* 0x0000001c1c067220 */ /* 0x000fc80000400000 */
[----:B------:R-:W-:-:S04]  /*02e0*/  FFMA R6, R23, R23, R6 ;  /* 0x0000001717067223 */ /* 0x000fc80000000006 */
[----:B------:R-:W-:-:S04]  /*02f0*/  FFMA R6, R29, R29, R6 ;  /* 0x0000001d1d067223 */ /* 0x000fc80000000006 */
[----:B------:R-:W-:-:S04]  /*0300*/  FADD R22, R6, UR7 ;  /* 0x0000000706167e21 */ /* 0x000fc80008000000 */
[----:B------:R-:W-:Y:S01]  /*0310*/  VIADD R6, R22, 0xf3000000 ;  /* 0xf300000016067836 */ /* 0x000fe20000000000 */
[----:B------:R0:W1:Y:S04]  /*0320*/  MUFU.RSQ R31, R22 ;  /* 0x00000016001f7308 */ /* 0x0000680000001400 */
[----:B------:R-:W-:-:S13]  /*0330*/  ISETP.GT.U32.AND P0, PT, R6, 0x727fffff, PT ;  /* 0x727fffff0600780c */ /* 0x000fda0003f04070 */
[----:B01----:R-:W-:Y:S05]  /*0340*/  @!P0 BRA `(.L_x_5) ;  /* 0x00000000000c8947 */ /* 0x003fea0003800000 */
[----:B------:R-:W-:-:S07]  /*0350*/  MOV R20, 0x370 ;  /* 0x0000037000147802 */ /* 0x000fce0000000f00 */
[----:B--2--5:R-:W-:Y:S05]  /*0360*/  CALL.REL.NOINC `($__internal_1_$__cuda_sm20_sqrt_rn_f32_slowpath) ;  /* 0x0000000800447944 */ /* 0x024fea0003c00000 */
[----:B------:R-:W-:Y:S05]  /*0370*/  BRA `(.L_x_6) ;  /* 0x0000000000107947 */ /* 0x000fea0003800000 */
.L_x_5:
[----:B------:R-:W-:Y:S01]  /*0380*/  FMUL.FTZ R21, R22, R31 ;  /* 0x0000001f16157220 */ /* 0x000fe20000410000 */
[----:B------:R-:W-:-:S03]  /*0390*/  FMUL.FTZ R20, R31, 0.5 ;  /* 0x3f0000001f147820 */ /* 0x000fc60000410000 */
[----:B------:R-:W-:-:S04]  /*03a0*/  FFMA R6, -R21, R21, R22 ;  /* 0x0000001515067223 */ /* 0x000fc80000000116 */
[----:B------:R-:W-:-:S07]  /*03b0*/  FFMA R6, R6, R20, R21 ;  /* 0x0000001406067223 */ /* 0x000fce0000000015 */
.L_x_6:
[----:B------:R-:W-:Y:S05]  /*03c0*/  BSYNC.RECONVERGENT B2 ;  /* 0x0000000000027941 */ /* 0x000fea0003800200 */
.L_x_4:
[----:B------:R-:W0:Y:S01]  /*03d0*/  MUFU.RCP R21, R6 ;  /* 0x0000000600157308 */ /* 0x000e220000001000 */
[----:B------:R-:W-:Y:S07]  /*03e0*/  BSSY.RECONVERGENT B2, `(.L_x_7) ;  /* 0x000000b000027945 */ /* 0x000fee0003800200 */
[----:B-----5:R-:W1:Y:S01]  /*03f0*/  FCHK P0, R5, R6 ;  /* 0x0000000605007302 */ /* 0x020e620000000000 */
[----:B0-----:R-:W-:-:S04]  /*0400*/  FFMA R20, R21, -R6, 1 ;  /* 0x3f80000015147423 */ /* 0x001fc80000000806 */
[----:B------:R-:W-:-:S04]  /*0410*/  FFMA R20, R21, R20, R21 ;  /* 0x0000001415147223 */ /* 0x000fc80000000015 */
[----:B------:R-:W-:-:S04]  /*0420*/  FFMA R21, R5, R20, RZ ;  /* 0x0000001405157223 */ /* 0x000fc800000000ff */
[----:B------:R-:W-:-:S04]  /*0430*/  FFMA R31, R21, -R6, R5 ;  /* 0x80000006151f7223 */ /* 0x000fc80000000005 */
[----:B------:R-:W-:Y:S01]  /*0440*/  FFMA R20, R20, R31, R21 ;  /* 0x0000001f14147223 */ /* 0x000fe20000000015 */
[----:B-1----:R-:W-:Y:S06]  /*0450*/  @!P0 BRA `(.L_x_8) ;  /* 0x00000000000c8947 */ /* 0x002fec0003800000 */
[----:B------:R-:W-:-:S07]  /*0460*/  MOV R20, 0x480 ;  /* 0x0000048000147802 */ /* 0x000fce0000000f00 */
[----:B--2---:R-:W-:Y:S05]  /*0470*/  CALL.REL.NOINC `($__internal_2_$__cuda_sm3x_div_rn_noftz_f32_slowpath) ;  /* 0x00000008005c7944 */ /* 0x004fea0003c00000 */
[----:B------:R-:W-:-:S07]  /*0480*/  MOV R20, R32 ;  /* 0x0000002000147202 */ /* 0x000fce0000000f00 */
.L_x_8:
[----:B------:R-:W-:Y:S05]  /*0490*/  BSYNC.RECONVERGENT B2 ;  /* 0x0000000000027941 */ /* 0x000fea0003800200 */
.L_x_7:
[----:B------:R-:W-:Y:S02]  /*04a0*/  FSETP.GE.AND P0, PT, R20, UR8, PT ;  /* 0x0000000814007c0b */ /* 0x000fe4000bf06000 */
[----:B------:R-:W-:-:S13]  /*04b0*/  ISETP.EQ.AND P1, PT, R27, RZ, PT ;  /* 0x000000ff1b00720c */ /* 0x000fda0003f22270 */
[----:B------:R-:W-:Y:S05]  /*04c0*/  @P0 BRA P1, `(.L_x_9) ;  /* 0x0000000000580947 */ /* 0x000fea0000800000 */
[----:B------:R-:W-:-:S13]  /*04d0*/  ISETP.NE.AND P0, PT, R30, R7, PT ;  /* 0x000000071e00720c */ /* 0x000fda0003f05270 */
[----:B------:R-:W-:Y:S05]  /*04e0*/  @!P0 BRA `(.L_x_3) ;  /* 0x0000000000f08947 */ /* 0x000fea0003800000 */
[----:B------:R-:W-:Y:S01]  /*04f0*/  FMUL R22, R22, R6 ;  /* 0x0000000616167220 */ /* 0x000fe20000400000 */
[----:B------:R-:W-:Y:S03]  /*0500*/  BSSY.RECONVERGENT B2, `(.L_x_10) ;  /* 0x000000c000027945 */ /* 0x000fe60003800200 */
[----:B------:R-:W-:-:S05]  /*0510*/  VIADD R5, R22, 0x1800000 ;  /* 0x0180000016057836 */ /* 0x000fca0000000000 */
[----:B------:R-:W-:-:S04]  /*0520*/  LOP3.LUT R5, R5, 0x7f800000, RZ, 0xc0, !PT ;  /* 0x7f80000005057812 */ /* 0x000fc800078ec0ff */
[----:B------:R-:W-:-:S13]  /*0530*/  ISETP.GT.U32.AND P0, PT, R5, 0x1ffffff, PT ;  /* 0x01ffffff0500780c */ /* 0x000fda0003f04070 */
[----:B------:R-:W-:Y:S05]  /*0540*/  @P0 BRA `(.L_x_11) ;  /* 0x00000000000c0947 */ /* 0x000fea0003800000 */
[----:B------:R-:W-:-:S07]  /*0550*/  MOV R12, 0x570 ;  /* 0x00000570000c7802 */ /* 0x000fce0000000f00 */
[----:B--2---:R-:W-:Y:S05]  /*0560*/  CALL.REL.NOINC `($__internal_0_$__cuda_sm20_rcp_rn_f32_slowpath) ;  /* 0x0000000000ec7944 */ /* 0x004fea0003c00000 */
[----:B------:R-:W-:Y:S05]  /*0570*/  BRA `(.L_x_12) ;  /* 0x0000000000107947 */ /* 0x000fea0003800000 */
.L_x_11:
[----:B------:R-:W0:Y:S02]  /*0580*/  MUFU.RCP R5, R22 ;  /* 0x0000001600057308 */ /* 0x000e240000001000 */
[----:B0-----:R-:W-:-:S04]  /*0590*/  FFMA R6, R22, R5, -1 ;  /* 0xbf80000016067423 */ /* 0x001fc80000000005 */
[----:B------:R-:W-:-:S04]  /*05a0*/  FADD.FTZ R6, -R6, -RZ ;  /* 0x800000ff06067221 */ /* 0x000fc80000010100 */
[----:B------:R-:W-:-:S07]  /*05b0*/  FFMA R5, R5, R6, R5 ;  /* 0x0000000605057223 */ /* 0x000fce0000000005 */
.L_x_12:
[----:B------:R-:W-:Y:S05]  /*05c0*/  BSYNC.RECONVERGENT B2 ;  /* 0x0000000000027941 */ /* 0x000fea0003800200 */
.L_x_10:
[----:B------:R-:W-:-:S04]  /*05d0*/  FMUL R6, R11, UR9 ;  /* 0x000000090b067c20 */ /* 0x000fc80008400000 */
[----:B------:R-:W-:-:S04]  /*05e0*/  FMUL R5, R6, R5 ;  /* 0x0000000506057220 */ /* 0x000fc80000400000 */
[-C--:B------:R-:W-:Y:S01]  /*05f0*/  FFMA R4, R29, R5.reuse, R4 ;  /* 0x000000051d047223 */ /* 0x080fe20000000004 */
[-C--:B------:R-:W-:Y:S01]  /*0600*/  FFMA R2, R23, R5.reuse, R2 ;  /* 0x0000000517027223 */ /* 0x080fe20000000002 */
[----:B------:R-:W-:Y:S01]  /*0610*/  FFMA R3, R28, R5, R3 ;  /* 0x000000051c037223 */ /* 0x000fe20000000003 */
[----:B------:R-:W-:Y:S06]  /*0620*/  BRA `(.L_x_3) ;  /* 0x0000000000a07947 */ /* 0x000fec0003800000 */
.L_x_9:
[----:B------:R-:W-:Y:S02]  /*0630*/  ISETP.NE.AND P6, PT, R12, -0x1, PT ;  /* 0xffffffff0c00780c */ /* 0x000fe40003fc5270 */
[----:B------:R-:W-:Y:S02]  /*0640*/  ISETP.NE.AND P5, PT, R13, -0x1, PT ;  /* 0xffffffff0d00780c */ /* 0x000fe40003fa5270 */
[----:B------:R-:W-:Y:S02]  /*0650*/  ISETP.NE.AND P4, PT, R14, -0x1, PT ;  /* 0xffffffff0e00780c */ /* 0x000fe40003f85270 */
[----:B------:R-:W-:Y:S02]  /*0660*/  ISETP.NE.AND P3, PT, R15, -0x1, PT ;  /* 0xffffffff0f00780c */ /* 0x000fe40003f65270 */
[----:B------:R-:W-:Y:S02]  /*0670*/  ISETP.NE.AND P2, PT, R16, -0x1, PT ;  /* 0xffffffff1000780c */ /* 0x000fe40003f45270 */
[----:B------:R-:W-:-:S02]  /*0680*/  ISETP.NE.AND P1, PT, R17, -0x1, PT ;  /* 0xffffffff1100780c */ /* 0x000fc40003f25270 */
[----:B------:R-:W-:Y:S01]  /*0690*/  ISETP.NE.AND P0, PT, R18, -0x1, PT ;  /* 0xffffffff1200780c */ /* 0x000fe20003f05270 */
[----:B------:R-:W-:Y:S02]  /*06a0*/  @P6 IMAD.MOV.U32 R0, RZ, RZ, R26 ;  /* 0x000000ffff006224 */ /* 0x000fe400078e001a */
[----:B------:R-:W-:Y:S02]  /*06b0*/  @P6 VIADD R20, R26, 0xffffffff ;  /* 0xffffffff1a146836 */ /* 0x000fe40000000000 */
[C---:B------:R-:W-:Y:S01]  /*06c0*/  @P5 VIADD R5, R0.reuse, 0x1 ;  /* 0x0000000100055836 */ /* 0x040fe20000000000 */
[----:B------:R-:W-:-:S03]  /*06d0*/  @P5 LEA R6, R0, R1, 0x2 ;  /* 0x0000000100065211 */ /* 0x000fc600078e10ff */
[----:B------:R-:W-:-:S04]  /*06e0*/  @P5 IMAD.MOV.U32 R0, RZ, RZ, R5 ;  /* 0x000000ffff005224 */ /* 0x000fc800078e0005 */
[C---:B------:R-:W-:Y:S02]  /*06f0*/  @P4 VIADD R5, R0.reuse, 0x1 ;  /* 0x0000000100054836 */ /* 0x040fe40000000000 */
[----:B------:R-:W-:-:S03]  /*0700*/  @P4 IMAD R11, R0, 0x4, R1 ;  /* 0x00000004000b4824 */ /* 0x000fc600078e0201 */
[----:B------:R-:W-:-:S05]  /*0710*/  @P4 MOV R0, R5 ;  /* 0x0000000500004202 */ /* 0x000fca0000000f00 */
[C---:B------:R-:W-:Y:S02]  /*0720*/  @P3 VIADD R5, R0.reuse, 0x1 ;  /* 0x0000000100053836 */ /* 0x040fe40000000000 */
[----:B------:R-:W-:Y:S02]  /*0730*/  @P3 IMAD R22, R0, 0x4, R1 ;  /* 0x0000000400163824 */ /* 0x000fe400078e0201 */
[----:B------:R-:W-:-:S04]  /*0740*/  @P3 IMAD.MOV.U32 R0, RZ, RZ, R5 ;  /* 0x000000ffff003224 */ /* 0x000fc800078e0005 */
[C---:B------:R-:W-:Y:S01]  /*0750*/  @P2 IMAD R21, R0.reuse, 0x4, R1 ;  /* 0x0000000400152824 */ /* 0x040fe200078e0201 */
[----:B------:R-:W-:-:S05]  /*0760*/  @P2 IADD3 R5, PT, PT, R0, 0x1, RZ ;  /* 0x0000000100052810 */ /* 0x000fca0007ffe0ff */
[----:B------:R-:W-:Y:S01]  /*0770*/  @P2 IMAD.MOV.U32 R0, RZ, RZ, R5 ;  /* 0x000000ffff002224 */ /* 0x000fe200078e0005 */
[----:B------:R-:W-:-:S03]  /*0780*/  @P6 LEA R5, R20, R1, 0x2 ;  /* 0x0000000114056211 */ /* 0x000fc600078e10ff */
[C---:B------:R-:W-:Y:S02]  /*0790*/  @P1 VIADD R23, R0.reuse, 0x1 ;  /* 0x0000000100171836 */ /* 0x040fe40000000000 */
[----:B------:R-:W-:Y:S01]  /*07a0*/  @P1 IMAD R20, R0, 0x4, R1 ;  /* 0x0000000400141824 */ /* 0x000fe200078e0201 */
[----:B------:R0:W-:Y:S01]  /*07b0*/  @P6 STL [R5], R12 ;  /* 0x0000000c05006387 */ /* 0x0001e20000100800 */
[----:B------:R-:W-:Y:S01]  /*07c0*/  @P1 IMAD.MOV.U32 R0, RZ, RZ, R23 ;  /* 0x000000ffff001224 */ /* 0x000fe200078e0017 */
[----:B------:R-:W-:Y:S02]  /*07d0*/  ISETP.NE.AND P6, PT, R19, -0x1, PT ;  /* 0xffffffff1300780c */ /* 0x000fe40003fc5270 */
[----:B------:R1:W-:Y:S01]  /*07e0*/  @P5 STL [R6], R13 ;  /* 0x0000000d06005387 */ /* 0x0003e20000100800 */
[C---:B------:R-:W-:Y:S01]  /*07f0*/  @P0 IMAD R27, R0.reuse, 0x4, R1 ;  /* 0x00000004001b0824 */ /* 0x040fe200078e0201 */
[----:B------:R-:W-:Y:S02]  /*0800*/  @P0 IADD3 R23, PT, PT, R0, 0x1, RZ ;  /* 0x0000000100170810 */ /* 0x000fe40007ffe0ff */
[----:B------:R1:W-:Y:S03]  /*0810*/  @P4 STL [R11], R14 ;  /* 0x0000000e0b004387 */ /* 0x0003e60000100800 */
[----:B------:R-:W-:Y:S01]  /*0820*/  @P0 IMAD.MOV.U32 R0, RZ, RZ, R23 ;  /* 0x000000ffff000224 */ /* 0x000fe200078e0017 */
[----:B------:R1:W-:Y:S03]  /*0830*/  @P3 STL [R22], R15 ;  /* 0x0000000f16003387 */ /* 0x0003e60000100800 */
[C---:B------:R-:W-:Y:S01]  /*0840*/  @P6 IMAD R26, R0.reuse, 0x4, R1 ;  /* 0x00000004001a6824 */ /* 0x040fe200078e0201 */
[----:B------:R1:W-:Y:S01]  /*0850*/  @P2 STL [R21], R16 ;  /* 0x0000001015002387 */ /* 0x0003e20000100800 */
[----:B0-----:R-:W-:-:S03]  /*0860*/  @P6 IADD3 R5, PT, PT, R0, 0x1, RZ ;  /* 0x0000000100056810 */ /* 0x001fc60007ffe0ff */
[----:B------:R1:W-:Y:S02]  /*0870*/  @P1 STL [R20], R17 ;  /* 0x0000001114001387 */ /* 0x0003e40000100800 */
[----:B------:R-:W-:Y:S02]  /*0880*/  @P6 IMAD.MOV.U32 R0, RZ, RZ, R5 ;  /* 0x000000ffff006224 */ /* 0x000fe400078e0005 */
[----:B------:R1:W-:Y:S04]  /*0890*/  @P0 STL [R27], R18 ;  /* 0x000000121b000387 */ /* 0x0003e80000100800 */
[----:B------:R1:W-:Y:S02]  /*08a0*/  @P6 STL [R26], R19 ;  /* 0x000000131a006387 */ /* 0x0003e40000100800 */
.L_x_3:
[----:B------:R-:W-:Y:S05]  /*08b0*/  BSYNC.RECONVERGENT B0 ;  /* 0x0000000000007941 */ /* 0x000fea0003800200 */
.L_x_2:
[----:B------:R-:W-:-:S13]  /*08c0*/  ISETP.NE.AND P0, PT, R0, RZ, PT ;  /* 0x000000ff0000720c */ /* 0x000fda0003f05270 */
[----:B------:R-:W-:Y:S05]  /*08d0*/  @P0 BRA `(.L_x_13) ;  /* 0xfffffff800200947 */ /* 0x000fea000383ffff */
[----:B------:R-:W-:Y:S05]  /*08e0*/  BSYNC.RECONVERGENT B1 ;  /* 0x0000000000017941 */ /* 0x000fea0003800200 */
.L_x_1:
[----:B------:R-:W-:Y:S04]  /*08f0*/  STG.E.64 desc[UR4][R24.64+0x18], R2 ;  /* 0x0000180218007986 */ /* 0x000fe8000c101b04 */
[----:B------:R-:W-:Y:S01]  /*0900*/  STG.E desc[UR4][R24.64+0x20], R4 ;  /* 0x0000200418007986 */ /* 0x000fe2000c101904 */
[----:B------:R-:W-:Y:S05]  /*0910*/  EXIT ;  /* 0x000000000000794d */ /* 0x000fea0003800000 */
        .weak           $__internal_0_$__cuda_sm20_rcp_rn_f32_slowpath
        .type           $__internal_0_$__cuda_sm20_rcp_rn_f32_slowpath,@function
        .size           $__internal_0_$__cuda_sm20_rcp_rn_f32_slowpath,($__internal_1_$__cuda_sm20_sqrt_rn_f32_slowpath - $__internal_0_$__cuda_sm20_rcp_rn_f32_slowpath)
$__internal_0_$__cuda_sm20_rcp_rn_f32_slowpath:
[----:B------:R-:W-:Y:S01]  /*0920*/  IMAD.SHL.U32 R5, R22, 0x2, RZ ;  /* 0x0000000216057824 */ /* 0x000fe200078e00ff */
[----:B------:R-:W-:Y:S04]  /*0930*/  BSSY.RECONVERGENT B3, `(.L_x_14) ;  /* 0x0000031000037945 */ /* 0x000fe80003800200 */
[----:B------:R-:W-:Y:S01]  /*0940*/  SHF.R.U32.HI R17, RZ, 0x18, R5 ;  /* 0x00000018ff117819 */ /* 0x000fe20000011605 */
[----:B------:R-:W-:-:S03]  /*0950*/  IMAD.MOV.U32 R5, RZ, RZ, R22 ;  /* 0x000000ffff057224 */ /* 0x000fc600078e0016 */
[----:B------:R-:W-:-:S13]  /*0960*/  ISETP.NE.U32.AND P0, PT, R17, RZ, PT ;  /* 0x000000ff1100720c */ /* 0x000fda0003f05070 */
[----:B------:R-:W-:Y:S05]  /*0970*/  @P0 BRA `(.L_x_15) ;  /* 0x0000000000280947 */ /* 0x000fea0003800000 */
[----:B------:R-:W-:-:S04]  /*0980*/  SHF.L.U32 R6, R5, 0x1, RZ ;  /* 0x0000000105067819 */ /* 0x000fc800000006ff */
[----:B------:R-:W-:-:S13]  /*0990*/  ISETP.NE.AND P0, PT, R6, RZ, PT ;  /* 0x000000ff0600720c */ /* 0x000fda0003f05270 */
[----:B------:R-:W-:Y:S01]  /*09a0*/  @P0 FFMA R14, R5, 1.84467440737095516160e+19, RZ ;  /* 0x5f800000050e0823 */ /* 0x000fe200000000ff */
[----:B------:R-:W-:Y:S08]  /*09b0*/  @!P0 MUFU.RCP R13, R5 ;  /* 0x00000005000d8308 */ /* 0x000ff00000001000 */
[----:B------:R-:W0:Y:S02]  /*09c0*/  @P0 MUFU.RCP R15, R14 ;  /* 0x0000000e000f0308 */ /* 0x000e240000001000 */
[----:B0-----:R-:W-:-:S04]  /*09d0*/  @P0 FFMA R6, R14, R15, -1 ;  /* 0xbf8000000e060423 */ /* 0x001fc8000000000f */
[----:B------:R-:W-:-:S04]  /*09e0*/  @P0 FADD.FTZ R6, -R6, -RZ ;  /* 0x800000ff06060221 */ /* 0x000fc80000010100 */
[----:B------:R-:W-:-:S04]  /*09f0*/  @P0 FFMA R6, R15, R6, R15 ;  /* 0x000000060f060223 */ /* 0x000fc8000000000f */
[----:B------:R-:W-:Y:S01]  /*0a00*/  @P0 FFMA R13, R6, 1.84467440737095516160e+19, RZ ;  /* 0x5f800000060d0823 */ /* 0x000fe200000000ff */
[----:B------:R-:W-:Y:S06]  /*0a10*/  BRA `(.L_x_16) ;  /* 0x0000000000887947 */ /* 0x000fec0003800000 */
.L_x_15:
[----:B------:R-:W-:-:S05]  /*0a20*/  VIADD R19, R17, 0xffffff03 ;  /* 0xffffff0311137836 */ /* 0x000fca0000000000 */
[----:B------:R-:W-:-:S13]  /*0a30*/  ISETP.GT.U32.AND P0, PT, R19, 0x1, PT ;  /* 0x000000011300780c */ /* 0x000fda0003f04070 */
[----:B------:R-:W-:Y:S05]  /*0a40*/  @P0 BRA `(.L_x_17) ;  /* 0x0000000000780947 */ /* 0x000fea0003800000 */
[----:B------:R-:W-:Y:S01]  /*0a50*/  LOP3.LUT R6, R5, 0x7fffff, RZ, 0xc0, !PT ;  /* 0x007fffff05067812 */ /* 0x000fe200078ec0ff */
[----:B------:R-:W-:-:S03]  /*0a60*/  IMAD.MOV.U32 R16, RZ, RZ, 0x3 ;  /* 0x00000003ff107424 */ /* 0x000fc600078e00ff */
[----:B------:R-:W-:Y:S02]  /*0a70*/  LOP3.LUT R6, R6, 0x3f800000, RZ, 0xfc, !PT ;  /* 0x3f80000006067812 */ /* 0x000fe400078efcff */
[----:B------:R-:W-:Y:S02]  /*0a80*/  SHF.L.U32 R16, R16, R19, RZ ;  /* 0x0000001310107219 */ /* 0x000fe400000006ff */
[----:B------:R-:W0:Y:S02]  /*0a90*/  MUFU.RCP R13, R6 ;  /* 0x00000006000d7308 */ /* 0x000e240000001000 */
[----:B0-----:R-:W-:-:S04]  /*0aa0*/  FFMA R14, R6, R13, -1 ;  /* 0xbf800000060e7423 */ /* 0x001fc8000000000d */
[----:B------:R-:W-:-:S04]  /*0ab0*/  FADD.FTZ R14, -R14, -RZ ;  /* 0x800000ff0e0e7221 */ /* 0x000fc80000010100 */
[CCC-:B------:R-:W-:Y:S01]  /*0ac0*/  FFMA.RM R15, R13.reuse, R14.reuse, R13.reuse ;  /* 0x0000000e0d0f7223 */ /* 0x1c0fe2000000400d */
[----:B------:R-:W-:-:S04]  /*0ad0*/  FFMA.RP R14, R13, R14, R13 ;  /* 0x0000000e0d0e7223 */ /* 0x000fc8000000800d */
[C---:B------:R-:W-:Y:S02]  /*0ae0*/  LOP3.LUT R13, R15.reuse, 0x7fffff, RZ, 0xc0, !PT ;  /* 0x007fffff0f0d7812 */ /* 0x040fe400078ec0ff */
[----:B------:R-:W-:Y:S02]  /*0af0*/  FSETP.NEU.FTZ.AND P0, PT, R15, R14, PT ;  /* 0x0000000e0f00720b */ /* 0x000fe40003f1d000 */
[----:B------:R-:W-:Y:S02]  /*0b00*/  LOP3.LUT R13, R13, 0x800000, RZ, 0xfc, !PT ;  /* 0x008000000d0d7812 */ /* 0x000fe400078efcff */
[----:B------:R-:W-:Y:S02]  /*0b10*/  SEL R14, RZ, 0xffffffff, !P0 ;  /* 0xffffffffff0e7807 */ /* 0x000fe40004000000 */
[----:B------:R-:W-:-:S03]  /*0b20*/  LOP3.LUT R16, R16, R13, RZ, 0xc0, !PT ;  /* 0x0000000d10107212 */ /* 0x000fc600078ec0ff */
[----:B------:R-:W-:Y:S01]  /*0b30*/  IMAD.MOV R14, RZ, RZ, -R14 ;  /* 0x000000ffff0e7224 */ /* 0x000fe200078e0a0e */
[----:B------:R-:W-:-:S04]  /*0b40*/  SHF.R.U32.HI R16, RZ, R19, R16 ;  /* 0x00000013ff107219 */ /* 0x000fc80000011610 */
[----:B------:R-:W-:Y:S02]  /*0b50*/  LOP3.LUT P1, RZ, R14, R19, R13, 0xf8, !PT ;  /* 0x000000130eff7212 */ /* 0x000fe4000782f80d */
[C---:B------:R-:W-:Y:S02]  /*0b60*/  LOP3.LUT P0, RZ, R16.reuse, 0x1, RZ, 0xc0, !PT ;  /* 0x0000000110ff7812 */ /* 0x040fe4000780c0ff */
[----:B------:R-:W-:-:S04]  /*0b70*/  LOP3.LUT P2, RZ, R16, 0x2, RZ, 0xc0, !PT ;  /* 0x0000000210ff7812 */ /* 0x000fc8000784c0ff */
[----:B------:R-:W-:Y:S02]  /*0b80*/  PLOP3.LUT P0, PT, P0, P1, P2, 0xe0, 0x0 ;  /* 0x000000000000781c */ /* 0x000fe40000703c20 */
[----:B------:R-:W-:Y:S02]  /*0b90*/  LOP3.LUT P1, RZ, R5, 0x7fffff, RZ, 0xc0, !PT ;  /* 0x007fffff05ff7812 */ /* 0x000fe4000782c0ff */
[----:B------:R-:W-:-:S04]  /*0ba0*/  SEL R6, RZ, 0x1, !P0 ;  /* 0x00000001ff067807 */ /* 0x000fc80004000000 */
[----:B------:R-:W-:-:S04]  /*0bb0*/  IADD3 R6, PT, PT, -R6, RZ, RZ ;  /* 0x000000ff06067210 */ /* 0x000fc80007ffe1ff */
[----:B------:R-:W-:Y:S01]  /*0bc0*/  ISETP.GE.AND P0, PT, R6, RZ, PT ;  /* 0x000000ff0600720c */ /* 0x000fe20003f06270 */
[----:B------:R-:W-:-:S05]  /*0bd0*/  VIADD R6, R17, 0xffffff04 ;  /* 0xffffff0411067836 */ /* 0x000fca0000000000 */
[----:B------:R-:W-:-:S07]  /*0be0*/  SHF.R.U32.HI R6, RZ, R6, R13 ;  /* 0x00000006ff067219 */ /* 0x000fce000001160d */
[----:B------:R-:W-:-:S04]  /*0bf0*/  @!P0 VIADD R6, R6, 0x1 ;  /* 0x0000000106068836 */ /* 0x000fc80000000000 */
[----:B------:R-:W-:-:S05]  /*0c00*/  @!P1 IMAD.SHL.U32 R6, R6, 0x2, RZ ;  /* 0x0000000206069824 */ /* 0x000fca00078e00ff */
[----:B------:R-:W-:Y:S01]  /*0c10*/  LOP3.LUT R13, R6, 0x80000000, R5, 0xf8, !PT ;  /* 0x80000000060d7812 */ /* 0x000fe200078ef805 */
[----:B------:R-:W-:Y:S06]  /*0c20*/  BRA `(.L_x_16) ;  /* 0x0000000000047947 */ /* 0x000fec0003800000 */
.L_x_17:
[----:B------:R0:W1:Y:S02]  /*0c30*/  MUFU.RCP R13, R5 ;  /* 0x00000005000d7308 */ /* 0x0000640000001000 */
.L_x_16:
[----:B------:R-:W-:Y:S05]  /*0c40*/  BSYNC.RECONVERGENT B3 ;  /* 0x0000000000037941 */ /* 0x000fea0003800200 */
.L_x_14:
[----:B01----:R-:W-:Y:S01]  /*0c50*/  MOV R5, R13 ;  /* 0x0000000d00057202 */ /* 0x003fe20000000f00 */
[----:B------:R-:W-:-:S04]  /*0c60*/  IMAD.MOV.U32 R13, RZ, RZ, 0x0 ;  /* 0x00000000ff0d7424 */ /* 0x000fc800078e00ff */
[----:B------:R-:W-:Y:S05]  /*0c70*/  RET.REL.NODEC R12 `(_Z22computeBarnesHutForcesP4BodyP10OctreeNodeiifff) ;  /* 0xfffffff00ce07950 */ /* 0x000fea0003c3ffff */
        .weak           $__internal_1_$__cuda_sm20_sqrt_rn_f32_slowpath
        .type           $__internal_1_$__cuda_sm20_sqrt_rn_f32_slowpath,@function
        .size           $__internal_1_$__cuda_sm20_sqrt_rn_f32_slowpath,($__internal_2_$__cuda_sm3x_div_rn_noftz_f32_slowpath - $__internal_1_$__cuda_sm20_sqrt_rn_f32_slowpath)
$__internal_1_$__cuda_sm20_sqrt_rn_f32_slowpath:
[----:B------:R-:W-:-:S13]  /*0c80*/  LOP3.LUT P0, RZ, R22, 0x7fffffff, RZ, 0xc0, !PT ;  /* 0x7fffffff16ff7812 */ /* 0x000fda000780c0ff */
[----:B------:R-:W-:Y:S01]  /*0c90*/  @!P0 IMAD.MOV.U32 R21, RZ, RZ, R22 ;  /* 0x000000ffff158224 */ /* 0x000fe200078e0016 */
[----:B------:R-:W-:Y:S06]  /*0ca0*/  @!P0 BRA `(.L_x_18) ;  /* 0x0000000000448947 */ /* 0x000fec0003800000 */
[----:B------:R-:W-:Y:S01]  /*0cb0*/  FSETP.GEU.FTZ.AND P0, PT, R22, RZ, PT ;  /* 0x000000ff1600720b */ /* 0x000fe20003f1e000 */
[----:B------:R-:W-:-:S12]  /*0cc0*/  IMAD.MOV.U32 R6, RZ, RZ, R22 ;  /* 0x000000ffff067224 */ /* 0x000fd800078e0016 */
[----:B------:R-:W-:Y:S01]  /*0cd0*/  @!P0 MOV R21, 0x7fffffff ;  /* 0x7fffffff00158802 */ /* 0x000fe20000000f00 */
[----:B------:R-:W-:Y:S06]  /*0ce0*/  @!P0 BRA `(.L_x_18) ;  /* 0x0000000000348947 */ /* 0x000fec0003800000 */
[----:B------:R-:W-:-:S13]  /*0cf0*/  FSETP.GTU.FTZ.AND P0, PT, |R6|, +INF , PT ;  /* 0x7f8000000600780b */ /* 0x000fda0003f1c200 */
[----:B------:R-:W-:Y:S01]  /*0d00*/  @P0 FADD.FTZ R21, R6, 1 ;  /* 0x3f80000006150421 */ /* 0x000fe20000010000 */
[----:B------:R-:W-:Y:S06]  /*0d10*/  @P0 BRA `(.L_x_18) ;  /* 0x0000000000280947 */ /* 0x000fec0003800000 */
[----:B------:R-:W-:-:S13]  /*0d20*/  FSETP.NEU.FTZ.AND P0, PT, |R6|, +INF , PT ;  /* 0x7f8000000600780b */ /* 0x000fda0003f1d200 */
[----:B------:R-:W-:-:S04]  /*0d30*/  @P0 FFMA R31, R6, 1.84467440737095516160e+19, RZ ;  /* 0x5f800000061f0823 */ /* 0x000fc800000000ff */
[----:B------:R-:W0:Y:S02]  /*0d40*/  @P0 MUFU.RSQ R32, R31 ;  /* 0x0000001f00200308 */ /* 0x000e240000001400 */
[----:B0-----:R-:W-:Y:S01]  /*0d50*/  @P0 FMUL.FTZ R34, R31, R32 ;  /* 0x000000201f220220 */ /* 0x001fe20000410000 */
[----:B------:R-:W-:-:S03]  /*0d60*/  @P0 FMUL.FTZ R32, R32, 0.5 ;  /* 0x3f00000020200820 */ /* 0x000fc60000410000 */
[----:B------:R-:W-:-:S04]  /*0d70*/  @P0 FADD.FTZ R21, -R34, -RZ ;  /* 0x800000ff22150221 */ /* 0x000fc80000010100 */
[----:B------:R-:W-:-:S04]  /*0d80*/  @P0 FFMA R21, R34, R21, R31 ;  /* 0x0000001522150223 */ /* 0x000fc8000000001f */
[----:B------:R-:W-:Y:S01]  /*0d90*/  @P0 FFMA R32, R21, R32, R34 ;  /* 0x0000002015200223 */ /* 0x000fe20000000022 */
[----:B------:R-:W-:-:S03]  /*0da0*/  @!P0 IMAD.MOV.U32 R21, RZ, RZ, R6 ;  /* 0x000000ffff158224 */ /* 0x000fc600078e0006 */
[----:B------:R-:W-:-:S07]  /*0db0*/  @P0 FMUL.FTZ R21, R32, 2.3283064365386962891e-10 ;  /* 0x2f80000020150820 */ /* 0x000fce0000410000 */
.L_x_18:
[----:B------:R-:W-:Y:S02]  /*0dc0*/  IMAD.MOV.U32 R6, RZ, RZ, R21 ;  /* 0x000000ffff067224 */ /* 0x000fe400078e0015 */
[----:B------:R-:W-:-:S04]  /*0dd0*/  IMAD.MOV.U32 R21, RZ, RZ, 0x0 ;  /* 0x00000000ff157424 */ /* 0x000fc800078e00ff */
[----:B------:R-:W-:Y:S05]  /*0de0*/  RET.REL.NODEC R20 `(_Z22computeBarnesHutForcesP4BodyP10OctreeNodeiifff) ;  /* 0xfffffff014847950 */ /* 0x000fea0003c3ffff */
        .weak           $__internal_2_$__cuda_sm3x_div_rn_noftz_f32_slowpath
        .type           $__internal_2_$__cuda_sm3x_div_rn_noftz_f32_slowpath,@function
        .size           $__internal_2_$__cuda_sm3x_div_rn_noftz_f32_slowpath,(.L_x_34 - $__internal_2_$__cuda_sm3x_div_rn_noftz_f32_slowpath)
$__internal_2_$__cuda_sm3x_div_rn_noftz_f32_slowpath:
[--C-:B------:R-:W-:Y:S01]  /*0df0*/  SHF.R.U32.HI R21, RZ, 0x17, R6.reuse ;  /* 0x00000017ff157819 */ /* 0x100fe20000011606 */
[----:B------:R-:W-:Y:S01]  /*0e00*/  BSSY.RECONVERGENT B3, `(.L_x_19) ;  /* 0x0000066000037945 */ /* 0x000fe20003800200 */
[--C-:B------:R-:W-:Y:S01]  /*0e10*/  SHF.R.U32.HI R32, RZ, 0x17, R5.reuse ;  /* 0x00000017ff207819 */ /* 0x100fe20000011605 */
[----:B------:R-:W-:Y:S01]  /*0e20*/  IMAD.MOV.U32 R33, RZ, RZ, R5 ;  /* 0x000000ffff217224 */ /* 0x000fe200078e0005 */
[----:B------:R-:W-:Y:S01]  /*0e30*/  LOP3.LUT R21, R21, 0xff, RZ, 0xc0, !PT ;  /* 0x000000ff15157812 */ /* 0x000fe200078ec0ff */
[----:B------:R-:W-:Y:S01]  /*0e40*/  IMAD.MOV.U32 R34, RZ, RZ, R6 ;  /* 0x000000ffff227224 */ /* 0x000fe200078e0006 */
[----:B------:R-:W-:Y:S02]  /*0e50*/  LOP3.LUT R32, R32, 0xff, RZ, 0xc0, !PT ;  /* 0x000000ff20207812 */ /* 0x000fe400078ec0ff */
[----:B------:R-:W-:-:S04]  /*0e60*/  IADD3 R31, PT, PT, R21, -0x1, RZ ;  /* 0xffffffff151f7810 */ /* 0x000fc80007ffe0ff */
[----:B------:R-:W-:Y:S01]  /*0e70*/  ISETP.GT.U32.AND P0, PT, R31, 0xfd, PT ;  /* 0x000000fd1f00780c */ /* 0x000fe20003f04070 */
[----:B------:R-:W-:-:S05]  /*0e80*/  VIADD R31, R32, 0xffffffff ;  /* 0xffffffff201f7836 */ /* 0x000fca0000000000 */
[----:B------:R-:W-:-:S13]  /*0e90*/  ISETP.GT.U32.OR P0, PT, R31, 0xfd, P0 ;  /* 0x000000fd1f00780c */ /* 0x000fda0000704470 */
[----:B------:R-:W-:Y:S01]  /*0ea0*/  @!P0 MOV R31, RZ ;  /* 0x000000ff001f8202 */ /* 0x000fe20000000f00 */
[----:B------:R-:W-:Y:S06]  /*0eb0*/  @!P0 BRA `(.L_x_20) ;  /* 0x0000000000648947 */ /* 0x000fec0003800000 */
[----:B------:R-:W-:Y:S02]  /*0ec0*/  FSETP.GTU.FTZ.AND P1, PT, |R6|, +INF , PT ;  /* 0x7f8000000600780b */ /* 0x000fe40003f3c200 */
[----:B------:R-:W-:-:S04]  /*0ed0*/  FSETP.GTU.FTZ.AND P0, PT, |R5|, +INF , PT ;  /* 0x7f8000000500780b */ /* 0x000fc80003f1c200 */
[----:B------:R-:W-:-:S13]  /*0ee0*/  PLOP3.LUT P0, PT, P0, P1, PT, 0xf8, 0x8f ;  /* 0x00000000008f781c */ /* 0x000fda0000703f70 */
[----:B------:R-:W-:Y:S05]  /*0ef0*/  @P0 BRA `(.L_x_21) ;  /* 0x0000000400540947 */ /* 0x000fea0003800000 */
[----:B------:R-:W-:-:S13]  /*0f00*/  LOP3.LUT P0, RZ, R34, 0x7fffffff, R33, 0xc8, !PT ;  /* 0x7fffffff22ff7812 */ /* 0x000fda000780c821 */
[----:B------:R-:W-:Y:S05]  /*0f10*/  @!P0 BRA `(.L_x_22) ;  /* 0x0000000400448947 */ /* 0x000fea0003800000 */
[C---:B------:R-:W-:Y:S02]  /*0f20*/  FSETP.NEU.FTZ.AND P0, PT, |R5|.reuse, +INF , PT ;  /* 0x7f8000000500780b */ /* 0x040fe40003f1d200 */
[----:B------:R-:W-:Y:S02]  /*0f30*/  FSETP.NEU.FTZ.AND P2, PT, |R6|, +INF , PT ;  /* 0x7f8000000600780b */ /* 0x000fe40003f5d200 */
[----:B------:R-:W-:-:S11]  /*0f40*/  FSETP.NEU.FTZ.AND P1, PT, |R5|, +INF , PT ;  /* 0x7f8000000500780b */ /* 0x000fd60003f3d200 */
[----:B------:R-:W-:Y:S05]  /*0f50*/  @!P2 BRA !P0, `(.L_x_22) ;  /* 0x000000040034a947 */ /* 0x000fea0004000000 */
[----:B------:R-:W-:-:S04]  /*0f60*/  LOP3.LUT P0, RZ, R33, 0x7fffffff, RZ, 0xc0, !PT ;  /* 0x7fffffff21ff7812 */ /* 0x000fc8000780c0ff */
[----:B------:R-:W-:-:S13]  /*0f70*/  PLOP3.LUT P0, PT, P2, P0, PT, 0x2f, 0xf2 ;  /* 0x0000000000f2781c */ /* 0x000fda0001700577 */
[----:B------:R-:W-:Y:S05]  /*0f80*/  @P0 BRA `(.L_x_23) ;  /* 0x0000000400200947 */ /* 0x000fea0003800000 */
[----:B------:R-:W-:-:S04]  /*0f90*/  LOP3.LUT P0, RZ, R34, 0x7fffffff, RZ, 0xc0, !PT ;  /* 0x7fffffff22ff7812 */ /* 0x000fc8000780c0ff */
[----:B------:R-:W-:-:S13]  /*0fa0*/  PLOP3.LUT P0, PT, P1, P0, PT, 0x2f, 0xf2 ;  /* 0x0000000000f2781c */ /* 0x000fda0000f00577 */
[----:B------:R-:W-:Y:S05]  /*0fb0*/  @P0 BRA `(.L_x_24) ;  /* 0x0000000400080947 */ /* 0x000fea0003800000 */
[----:B------:R-:W-:-:S05]  /*0fc0*/  VIADD R31, R32, 0xffffffff ;  /* 0xffffffff201f7836 */ /* 0x000fca0000000000 */
[----:B------:R-:W-:-:S13]  /*0fd0*/  ISETP.GE.AND P0, PT, R31, RZ, PT ;  /* 0x000000ff1f00720c */ /* 0x000fda0003f06270 */
[----:B------:R-:W-:Y:S01]  /*0fe0*/  @!P0 FFMA R33, R5, 1.84467440737095516160e+19, RZ ;  /* 0x5f80000005218823 */ /* 0x000fe200000000ff */
[----:B------:R-:W-:Y:S02]  /*0ff0*/  VIADD R5, R21, 0xffffffff ;  /* 0xffffffff15057836 */ /* 0x000fe40000000000 */
[----:B------:R-:W-:Y:S01]  /*1000*/  @P0 IMAD.MOV.U32 R31, RZ, RZ, RZ ;  /* 0x000000ffff1f0224 */ /* 0x000fe200078e00ff */
[----:B------:R-:W-:Y:S02]  /*1010*/  @!P0 MOV R31, 0xffffffc0 ;  /* 0xffffffc0001f8802 */ /* 0x000fe40000000f00 */
[----:B------:R-:W-:-:S13]  /*1020*/  ISETP.GE.AND P1, PT, R5, RZ, PT ;  /* 0x000000ff0500720c */ /* 0x000fda0003f26270 */
[----:B------:R-:W-:Y:S01]  /*1030*/  @!P1 FFMA R34, R6, 1.84467440737095516160e+19, RZ ;  /* 0x5f80000006229823 */ /* 0x000fe200000000ff */
[----:B------:R-:W-:-:S07]  /*1040*/  @!P1 VIADD R31, R31, 0x40 ;  /* 0x000000401f1f9836 */ /* 0x000fce0000000000 */
.L_x_20:
[----:B------:R-:W-:Y:S01]  /*1050*/  LEA R5, R21, 0xc0800000, 0x17 ;  /* 0xc080000015057811 */ /* 0x000fe200078eb8ff */
[----:B------:R-:W-:Y:S04]  /*1060*/  BSSY.RECONVERGENT B4, `(.L_x_25) ;  /* 0x0000036000047945 */ /* 0x000fe80003800200 */
[----:B------:R-:W-:Y:S02]  /*1070*/  IMAD.IADD R36, R34, 0x1, -R5 ;  /* 0x0000000122247824 */ /* 0x000fe400078e0a05 */
[----:B------:R-:W-:Y:S02]  /*1080*/  VIADD R34, R32, 0xffffff81 ;  /* 0xffffff8120227836 */ /* 0x000fe40000000000 */
[----:B------:R-:W0:Y:S01]  /*1090*/  MUFU.RCP R35, R36 ;  /* 0x0000002400237308 */ /* 0x000e220000001000 */
[----:B------:R-:W-:Y:S01]  /*10a0*/  FADD.FTZ R32, -R36, -RZ ;  /* 0x800000ff24207221 */ /* 0x000fe20000010100 */
[C---:B------:R-:W-:Y:S01]  /*10b0*/  IMAD R5, R34.reuse, -0x800000, R33 ;  /* 0xff80000022057824 */ /* 0x040fe200078e0221 */
[----:B------:R-:W-:-:S04]  /*10c0*/  IADD3 R21, PT, PT, R34, 0x7f, -R21 ;  /* 0x0000007f22157810 */ /* 0x000fc80007ffe815 */
[----:B------:R-:W-:Y:S01]  /*10d0*/  IADD3 R31, PT, PT, R21, R31, RZ ;  /* 0x0000001f151f7210 */ /* 0x000fe20007ffe0ff */
[----:B0-----:R-:W-:-:S04]  /*10e0*/  FFMA R34, R35, R32, 1 ;  /* 0x3f80000023227423 */ /* 0x001fc80000000020 */
[----:B------:R-:W-:-:S04]  /*10f0*/  FFMA R34, R35, R34, R35 ;  /* 0x0000002223227223 */ /* 0x000fc80000000023 */
[----:B------:R-:W-:-:S04]  /*1100*/  FFMA R21, R5, R34, RZ ;  /* 0x0000002205157223 */ /* 0x000fc800000000ff */
[----:B------:R-:W-:-:S04]  /*1110*/  FFMA R33, R32, R21, R5 ;  /* 0x0000001520217223 */ /* 0x000fc80000000005 */
[----:B------:R-:W-:-:S04]  /*1120*/  FFMA R21, R34, R33, R21 ;  /* 0x0000002122157223 */ /* 0x000fc80000000015 */
[----:B------:R-:W-:-:S04]  /*1130*/  FFMA R36, R32, R21, R5 ;  /* 0x0000001520247223 */ /* 0x000fc80000000005 */
[----:B------:R-:W-:-:S05]  /*1140*/  FFMA R32, R34, R36, R21 ;  /* 0x0000002422207223 */ /* 0x000fca0000000015 */
[----:B------:R-:W-:-:S04]  /*1150*/  SHF.R.U32.HI R5, RZ, 0x17, R32 ;  /* 0x00000017ff057819 */ /* 0x000fc80000011620 */
[----:B------:R-:W-:-:S05]  /*1160*/  LOP3.LUT R5, R5, 0xff, RZ, 0xc0, !PT ;  /* 0x000000ff05057812 */ /* 0x000fca00078ec0ff */
[----:B------:R-:W-:-:S04]  /*1170*/  IMAD.IADD R5, R5, 0x1, R31 ;  /* 0x0000000105057824 */ /* 0x000fc800078e021f */
[----:B------:R-:W-:-:S05]  /*1180*/  VIADD R33, R5, 0xffffffff ;  /* 0xffffffff05217836 */ /* 0x000fca0000000000 */
[----:B------:R-:W-:-:S13]  /*1190*/  ISETP.GE.U32.AND P0, PT, R33, 0xfe, PT ;  /* 0x000000fe2100780c */ /* 0x000fda0003f06070 */
[----:B------:R-:W-:Y:S05]  /*11a0*/  @!P0 BRA `(.L_x_26) ;  /* 0x0000000000808947 */ /* 0x000fea0003800000 */
[----:B------:R-:W-:-:S13]  /*11b0*/  ISETP.GT.AND P0, PT, R5, 0xfe, PT ;  /* 0x000000fe0500780c */ /* 0x000fda0003f04270 */
[----:B------:R-:W-:Y:S05]  /*11c0*/  @P0 BRA `(.L_x_27) ;  /* 0x00000000006c0947 */ /* 0x000fea0003800000 */
[----:B------:R-:W-:-:S13]  /*11d0*/  ISETP.GE.AND P0, PT, R5, 0x1, PT ;  /* 0x000000010500780c */ /* 0x000fda0003f06270 */
[----:B------:R-:W-:Y:S05]  /*11e0*/  @P0 BRA `(.L_x_28) ;  /* 0x0000000000740947 */ /* 0x000fea0003800000 */
[----:B------:R-:W-:Y:S02]  /*11f0*/  ISETP.GE.AND P0, PT, R5, -0x18, PT ;  /* 0xffffffe80500780c */ /* 0x000fe40003f06270 */
[----:B------:R-:W-:-:S11]  /*1200*/  LOP3.LUT R32, R32, 0x80000000, RZ, 0xc0, !PT ;  /* 0x8000000020207812 */ /* 0x000fd600078ec0ff */
[----:B------:R-:W-:Y:S05]  /*1210*/  @!P0 BRA `(.L_x_28) ;  /* 0x0000000000688947 */ /* 0x000fea0003800000 */
[CCC-:B------:R-:W-:Y:S01]  /*1220*/  FFMA.RP R31, R34.reuse, R36.reuse, R21.reuse ;  /* 0x00000024221f7223 */ /* 0x1c0fe20000008015 */
[CCC-:B------:R-:W-:Y:S01]  /*1230*/  FFMA.RM R33, R34.reuse, R36.reuse, R21.reuse ;  /* 0x0000002422217223 */ /* 0x1c0fe20000004015 */
[----:B------:R-:W-:Y:S01]  /*1240*/  FFMA.RZ R21, R34, R36, R21 ;  /* 0x0000002422157223 */ /* 0x000fe2000000c015 */
[C---:B------:R-:W-:Y:S02]  /*1250*/  IADD3 R34, PT, PT, R5.reuse, 0x20, RZ ;  /* 0x0000002005227810 */ /* 0x040fe40007ffe0ff */
[----:B------:R-:W-:Y:S02]  /*1260*/  ISETP.NE.AND P2, PT, R5, RZ, PT ;  /* 0x000000ff0500720c */ /* 0x000fe40003f45270 */
[----:B------:R-:W-:Y:S02]  /*1270*/  LOP3.LUT R21, R21, 0x7fffff, RZ, 0xc0, !PT ;  /* 0x007fffff15157812 */ /* 0x000fe400078ec0ff */
[----:B------:R-:W-:Y:S01]  /*1280*/  ISETP.NE.AND P1, PT, R5, RZ, PT ;  /* 0x000000ff0500720c */ /* 0x000fe20003f25270 */
[----:B------:R-:W-:Y:S01]  /*1290*/  IMAD.MOV R5, RZ, RZ, -R5 ;  /* 0x000000ffff057224 */ /* 0x000fe200078e0a05 */
[----:B------:R-:W-:-:S02]  /*12a0*/  LOP3.LUT R21, R21, 0x800000, RZ, 0xfc, !PT ;  /* 0x0080000015157812 */ /* 0x000fc400078efcff */
[----:B------:R-:W-:Y:S02]  /*12b0*/  FSETP.NEU.FTZ.AND P0, PT, R31, R33, PT ;  /* 0x000000211f00720b */ /* 0x000fe40003f1d000 */
[----:B------:R-:W-:-:S04]  /*12c0*/  SHF.L.U32 R34, R21, R34, RZ ;  /* 0x0000002215227219 */ /* 0x000fc800000006ff */
[----:B------:R-:W-:Y:S02]  /*12d0*/  ISETP.NE.AND P1, PT, R34, RZ, P1 ;  /* 0x000000ff2200720c */ /* 0x000fe40000f25270 */
[----:B------:R-:W-:Y:S02]  /*12e0*/  SEL R34, R5, RZ, P2 ;  /* 0x000000ff05227207 */ /* 0x000fe40001000000 */
[----:B------:R-:W-:Y:S02]  /*12f0*/  PLOP3.LUT P0, PT, P0, P1, PT, 0xf8, 0x8f ;  /* 0x00000000008f781c */ /* 0x000fe40000703f70 */
[----:B------:R-:W-:Y:S02]  /*1300*/  SHF.R.U32.HI R34, RZ, R34, R21 ;  /* 0x00000022ff227219 */ /* 0x000fe40000011615 */
[----:B------:R-:W-:Y:S02]  /*1310*/  SEL R5, RZ, 0x1, !P0 ;  /* 0x00000001ff057807 */ /* 0x000fe40004000000 */
[----:B------:R-:W-:-:S04]  /*1320*/  SHF.R.U32.HI R36, RZ, 0x1, R34 ;  /* 0x00000001ff247819 */ /* 0x000fc80000011622 */
[----:B------:R-:W-:-:S04]  /*1330*/  LOP3.LUT R5, R5, 0x1, R36, 0xf8, !PT ;  /* 0x0000000105057812 */ /* 0x000fc800078ef824 */
[----:B------:R-:W-:-:S05]  /*1340*/  LOP3.LUT R5, R5, R34, RZ, 0xc0, !PT ;  /* 0x0000002205057212 */ /* 0x000fca00078ec0ff */
[----:B------:R-:W-:-:S05]  /*1350*/  IMAD.IADD R5, R36, 0x1, R5 ;  /* 0x0000000124057824 */ /* 0x000fca00078e0205 */
[----:B------:R-:W-:Y:S01]  /*1360*/  LOP3.LUT R32, R5, R32, RZ, 0xfc, !PT ;  /* 0x0000002005207212 */ /* 0x000fe200078efcff */
[----:B------:R-:W-:Y:S06]  /*1370*/  BRA `(.L_x_28) ;  /* 0x0000000000107947 */ /* 0x000fec0003800000 */
.L_x_27:
[----:B------:R-:W-:-:S04]  /*1380*/  LOP3.LUT R32, R32, 0x80000000, RZ, 0xc0, !PT ;  /* 0x8000000020207812 */ /* 0x000fc800078ec0ff */
[----:B------:R-:W-:Y:S01]  /*1390*/  LOP3.LUT R32, R32, 0x7f800000, RZ, 0xfc, !PT ;  /* 0x7f80000020207812 */ /* 0x000fe200078efcff */
[----:B------:R-:W-:Y:S06]  /*13a0*/  BRA `(.L_x_28) ;  /* 0x0000000000047947 */ /* 0x000fec0003800000 */
.L_x_26:
[----:B------:R-:W-:-:S07]  /*13b0*/  LEA R32, R31, R32, 0x17 ;  /* 0x000000201f207211 */ /* 0x000fce00078eb8ff */
.L_x_28:
[----:B------:R-:W-:Y:S05]  /*13c0*/  BSYNC.RECONVERGENT B4 ;  /* 0x0000000000047941 */ /* 0x000fea0003800200 */
.L_x_25:
[----:B------:R-:W-:Y:S05]  /*13d0*/  BRA `(.L_x_29) ;  /* 0x0000000000207947 */ /* 0x000fea0003800000 */
.L_x_24:
[----:B------:R-:W-:-:S04]  /*13e0*/  LOP3.LUT R32, R34, 0x80000000, R33, 0x48, !PT ;  /* 0x8000000022207812 */ /* 0x000fc800078e4821 */
[----:B------:R-:W-:Y:S01]  /*13f0*/  LOP3.LUT R32, R32, 0x7f800000, RZ, 0xfc, !PT ;  /* 0x7f80000020207812 */ /* 0x000fe200078efcff */
[----:B------:R-:W-:Y:S06]  /*1400*/  BRA `(.L_x_29) ;  /* 0x0000000000147947 */ /* 0x000fec0003800000 */
.L_x_23:
[----:B------:R-:W-:Y:S01]  /*1410*/  LOP3.LUT R32, R34, 0x80000000, R33, 0x48, !PT ;  /* 0x8000000022207812 */ /* 0x000fe200078e4821 */
[----:B------:R-:W-:Y:S06]  /*1420*/  BRA `(.L_x_29) ;  /* 0x00000000000c7947 */ /* 0x000fec0003800000 */
.L_x_22:
[----:B------:R-:W0:Y:S01]  /*1430*/  MUFU.RSQ R32, -QNAN ;  /* 0xffc0000000207908 */ /* 0x000e220000001400 */
[----:B------:R-:W-:Y:S05]  /*1440*/  BRA `(.L_x_29) ;  /* 0x0000000000047947 */ /* 0x000fea0003800000 */
.L_x_21:
[----:B------:R-:W-:-:S07]  /*1450*/  FADD.FTZ R32, R5, R6 ;  /* 0x0000000605207221 */ /* 0x000fce0000010000 */
.L_x_29:
[----:B------:R-:W-:Y:S05]  /*1460*/  BSYNC.RECONVERGENT B3 ;  /* 0x0000000000037941 */ /* 0x000fea0003800200 */
.L_x_19:
[----:B------:R-:W-:-:S04]  /*1470*/  IMAD.MOV.U32 R21, RZ, RZ, 0x0 ;  /* 0x00000000ff157424 */ /* 0x000fc800078e00ff */
[----:B0-----:R-:W-:Y:S05]  /*1480*/  RET.REL.NODEC R20 `(_Z22computeBarnesHutForcesP4BodyP10OctreeNodeiifff) ;  /* 0xffffffe814dc7950 */ /* 0x001fea0003c3ffff */
.L_x_30:
        /* <DEDUP_REMOVED lines=15> */
.L_x_34:


//--------------------- .text._Z18resetAccelerationsP4Bodyi --------------------------
	.section	.text._Z18resetAccelerationsP4Bodyi,"ax",@progbits
	.align	128
        .global         _Z18resetAccelerationsP4Bodyi
        .type           _Z18resetAccelerationsP4Bodyi,@function
        .size           _Z18resetAccelerationsP4Bodyi,(.L_x_37 - _Z18resetAccelerationsP4Bodyi)
        .other          _Z18resetAccelerationsP4Bodyi,@"STO_CUDA_ENTRY STV_DEFAULT"
_Z18resetAccelerationsP4Bodyi:
.text._Z18resetAccelerationsP4Bodyi:
        /* <DEDUP_REMOVED lines=10> */
[----:B0-----:R-:W-:-:S05]  /*00a0*/  IMAD.WIDE R2, R5, 0x30, R2 ;  /* 0x0000003005027825 */ /* 0x001fca00078e0202 */
[----:B-1----:R-:W-:Y:S04]  /*00b0*/  STG.E.64 desc[UR4][R2.64+0x18], RZ ;  /* 0x000018ff02007986 */ /* 0x002fe8000c101b04 */
[----:B------:R-:W-:Y:S01]  /*00c0*/  STG.E desc[UR4][R2.64+0x20], RZ ;  /* 0x000020ff02007986 */ /* 0x000fe2000c101904 */
[----:B------:R-:W-:Y:S05]  /*00d0*/  EXIT ;  /* 0x000000000000794d */ /* 0x000fea0003800000 */
.L_x_31:
        /* <DEDUP_REMOVED lines=10> */
.L_x_37:


//--------------------- .nv.shared.reserved.0     --------------------------
	.section	.nv.shared.reserved.0,"aw",@nobits
	.weak		__nv_reservedSMEM_offset_0_alias
	.size		__nv_reservedSMEM_offset_0_alias, 0, 64
	.other		__nv_reservedSMEM_offset_0_alias,@"STO_CUDA_RESERVED_SHARED STV_DEFAULT"
__nv_reservedSMEM_offset_0_alias:
	.zero		0
	.zero		64


//--------------------- .nv.constant0._Z12updateBodiesP4Bodyif --------------------------
	.section	.nv.constant0._Z12updateBodiesP4Bodyif,"a",@progbits
	.sectionflags	@""
	.align	4
.nv.constant0._Z12updateBodiesP4Bodyif:
	.zero		912


//--------------------- .nv.constant0._Z22computeBarnesHutForcesP4BodyP10OctreeNodeiifff --------------------------
	.section	.nv.constant0._Z22computeBarnesHutForcesP4BodyP10OctreeNodeiifff,"a",@progbits
	.sectionflags	@""
	.align	4
.nv.constant0._Z22computeBarnesHutForcesP4BodyP10OctreeNodeiifff:
	.zero		932


//--------------------- .nv.constant0._Z18resetAccelerationsP4Bodyi --------------------------
	.section	.nv.constant0._Z18resetAccelerationsP4Bodyi,"a",@progbits
	.sectionflags	@""
	.align	4
.nv.constant0._Z18resetAccelerationsP4Bodyi:
	.zero		908


//--------------------- SYMBOLS --------------------------

	.type		.nv.reservedSmem.offset0,@object
	.size		.nv.reservedSmem.offset0,0x4
